//
// Generated by NVIDIA NVVM Compiler
//
// Compiler Build ID: CL-36424714
// Cuda compilation tools, release 13.0, V13.0.88
// Based on NVVM 20.0.0
//

.version 9.0
.target sm_100
.address_size 64

	// .globl	_Z14CU_init_randomPfiy
.global .align 4 .b8 precalc_xorwow_matrix[102400];
.global .align 4 .b8 precalc_xorwow_offset_matrix[102400];
.global .align 4 .b8 mrg32k3aM1[2304];
.global .align 4 .b8 mrg32k3aM2[2304];
.global .align 4 .b8 mrg32k3aM1SubSeq[2016];
.global .align 4 .b8 mrg32k3aM2SubSeq[2016];
.global .align 4 .b8 mrg32k3aM1Seq[2304];
.global .align 4 .b8 mrg32k3aM2Seq[2304];
.const .align 8 .b8 __cr_lgamma_table[72];
// _ZZ17ComputeSquaredSumPKfPfiE9sharedSum has been demoted

.visible .entry _Z14CU_init_randomPfiy(
	.param .u64 .ptr .align 1 _Z14CU_init_randomPfiy_param_0,
	.param .u32 _Z14CU_init_randomPfiy_param_1,
	.param .u64 _Z14CU_init_randomPfiy_param_2
)
{
	.local .align 8 .b8 	__local_depot0[48];
	.reg .b64 	%SP;
	.reg .b64 	%SPL;
	.reg .pred 	%p<64>;
	.reg .b32 	%r<1199>;
	.reg .b32 	%f<4>;
	.reg .b64 	%rd<28>;

	mov.u64 	%SPL, __local_depot0;
	ld.param.u64 	%rd10, [_Z14CU_init_randomPfiy_param_0];
	ld.param.u32 	%r541, [_Z14CU_init_randomPfiy_param_1];
	ld.param.u64 	%rd11, [_Z14CU_init_randomPfiy_param_2];
	mov.u32 	%r542, %ctaid.x;
	mov.u32 	%r543, %ntid.x;
	mov.u32 	%r544, %tid.x;
	mad.lo.s32 	%r1, %r542, %r543, %r544;
	setp.ge.s32 	%p1, %r1, %r541;
	@%p1 bra 	$L__BB0_117;
	add.u64 	%rd1, %SPL, 0;
	cvt.s64.s32 	%rd2, %r1;
	cvt.u32.u64 	%r545, %rd11;
	xor.b32  	%r546, %r545, -1429050551;
	mul.lo.s32 	%r547, %r546, 1099087573;
	{ .reg .b32 tmp; mov.b64 {tmp, %r548}, %rd11; }
	xor.b32  	%r549, %r548, -136515619;
	mul.lo.s32 	%r550, %r549, -1703105765;
	add.s32 	%r551, %r547, %r550;
	add.s32 	%r2, %r551, 6615241;
	add.s32 	%r935, %r547, 123456789;
	st.local.v2.u32 	[%rd1], {%r2, %r935};
	xor.b32  	%r552, %r547, 362436069;
	add.s32 	%r553, %r550, 521288629;
	st.local.v2.u32 	[%rd1+8], {%r552, %r553};
	xor.b32  	%r554, %r550, 88675123;
	add.s32 	%r931, %r547, 5783321;
	st.local.v2.u32 	[%rd1+16], {%r554, %r931};
	setp.eq.s32 	%p2, %r1, 0;
	@%p2 bra 	$L__BB0_116;
	mov.b32 	%r918, 0;
	mov.u64 	%rd27, %rd2;
$L__BB0_3:
	mov.u64 	%rd3, %rd27;
	and.b64  	%rd4, %rd3, 3;
	setp.eq.s64 	%p3, %rd4, 0;
	@%p3 bra 	$L__BB0_115;
	mul.wide.u32 	%rd13, %r918, 3200;
	mov.u64 	%rd14, precalc_xorwow_matrix;
	add.s64 	%rd5, %rd14, %rd13;
	mov.b32 	%r931, 0;
	mov.u32 	%r932, %r931;
	mov.u32 	%r933, %r931;
	mov.u32 	%r934, %r931;
	mov.u32 	%r935, %r931;
	mov.u32 	%r924, %r931;
$L__BB0_5:
	mul.wide.u32 	%rd15, %r924, 4;
	add.s64 	%rd16, %rd1, %rd15;
	ld.local.u32 	%r14, [%rd16+4];
	shl.b32 	%r15, %r924, 5;
	mov.b32 	%r930, 0;
$L__BB0_6:
	.pragma "nounroll";
	shr.u32 	%r558, %r14, %r930;
	and.b32  	%r559, %r558, 1;
	setp.eq.b32 	%p4, %r559, 1;
	not.pred 	%p5, %p4;
	add.s32 	%r560, %r15, %r930;
	mul.lo.s32 	%r561, %r560, 5;
	mul.wide.u32 	%rd17, %r561, 4;
	add.s64 	%rd6, %rd5, %rd17;
	@%p5 bra 	$L__BB0_8;
	ld.global.u32 	%r562, [%rd6];
	xor.b32  	%r935, %r935, %r562;
	ld.global.u32 	%r563, [%rd6+4];
	xor.b32  	%r934, %r934, %r563;
	ld.global.u32 	%r564, [%rd6+8];
	xor.b32  	%r933, %r933, %r564;
	ld.global.u32 	%r565, [%rd6+12];
	xor.b32  	%r932, %r932, %r565;
	ld.global.u32 	%r566, [%rd6+16];
	xor.b32  	%r931, %r931, %r566;
$L__BB0_8:
	and.b32  	%r568, %r558, 2;
	setp.eq.s32 	%p6, %r568, 0;
	@%p6 bra 	$L__BB0_10;
	ld.global.u32 	%r569, [%rd6+20];
	xor.b32  	%r935, %r935, %r569;
	ld.global.u32 	%r570, [%rd6+24];
	xor.b32  	%r934, %r934, %r570;
	ld.global.u32 	%r571, [%rd6+28];
	xor.b32  	%r933, %r933, %r571;
	ld.global.u32 	%r572, [%rd6+32];
	xor.b32  	%r932, %r932, %r572;
	ld.global.u32 	%r573, [%rd6+36];
	xor.b32  	%r931, %r931, %r573;
$L__BB0_10:
	and.b32  	%r575, %r558, 4;
	setp.eq.s32 	%p7, %r575, 0;
	@%p7 bra 	$L__BB0_12;
	ld.global.u32 	%r576, [%rd6+40];
	xor.b32  	%r935, %r935, %r576;
	ld.global.u32 	%r577, [%rd6+44];
	xor.b32  	%r934, %r934, %r577;
	ld.global.u32 	%r578, [%rd6+48];
	xor.b32  	%r933, %r933, %r578;
	ld.global.u32 	%r579, [%rd6+52];
	xor.b32  	%r932, %r932, %r579;
	ld.global.u32 	%r580, [%rd6+56];
	xor.b32  	%r931, %r931, %r580;
$L__BB0_12:
	and.b32  	%r582, %r558, 8;
	setp.eq.s32 	%p8, %r582, 0;
	@%p8 bra 	$L__BB0_14;
	ld.global.u32 	%r583, [%rd6+60];
	xor.b32  	%r935, %r935, %r583;
	ld.global.u32 	%r584, [%rd6+64];
	xor.b32  	%r934, %r934, %r584;
	ld.global.u32 	%r585, [%rd6+68];
	xor.b32  	%r933, %r933, %r585;
	ld.global.u32 	%r586, [%rd6+72];
	xor.b32  	%r932, %r932, %r586;
	ld.global.u32 	%r587, [%rd6+76];
	xor.b32  	%r931, %r931, %r587;
$L__BB0_14:
	and.b32  	%r589, %r558, 16;
	setp.eq.s32 	%p9, %r589, 0;
	@%p9 bra 	$L__BB0_16;
	ld.global.u32 	%r590, [%rd6+80];
	xor.b32  	%r935, %r935, %r590;
	ld.global.u32 	%r591, [%rd6+84];
	xor.b32  	%r934, %r934, %r591;
	ld.global.u32 	%r592, [%rd6+88];
	xor.b32  	%r933, %r933, %r592;
	ld.global.u32 	%r593, [%rd6+92];
	xor.b32  	%r932, %r932, %r593;
	ld.global.u32 	%r594, [%rd6+96];
	xor.b32  	%r931, %r931, %r594;
$L__BB0_16:
	and.b32  	%r596, %r558, 32;
	setp.eq.s32 	%p10, %r596, 0;
	@%p10 bra 	$L__BB0_18;
	ld.global.u32 	%r597, [%rd6+100];
	xor.b32  	%r935, %r935, %r597;
	ld.global.u32 	%r598, [%rd6+104];
	xor.b32  	%r934, %r934, %r598;
	ld.global.u32 	%r599, [%rd6+108];
	xor.b32  	%r933, %r933, %r599;
	ld.global.u32 	%r600, [%rd6+112];
	xor.b32  	%r932, %r932, %r600;
	ld.global.u32 	%r601, [%rd6+116];
	xor.b32  	%r931, %r931, %r601;
$L__BB0_18:
	and.b32  	%r603, %r558, 64;
	setp.eq.s32 	%p11, %r603, 0;
	@%p11 bra 	$L__BB0_20;
	ld.global.u32 	%r604, [%rd6+120];
	xor.b32  	%r935, %r935, %r604;
	ld.global.u32 	%r605, [%rd6+124];
	xor.b32  	%r934, %r934, %r605;
	ld.global.u32 	%r606, [%rd6+128];
	xor.b32  	%r933, %r933, %r606;
	ld.global.u32 	%r607, [%rd6+132];
	xor.b32  	%r932, %r932, %r607;
	ld.global.u32 	%r608, [%rd6+136];
	xor.b32  	%r931, %r931, %r608;
$L__BB0_20:
	and.b32  	%r610, %r558, 128;
	setp.eq.s32 	%p12, %r610, 0;
	@%p12 bra 	$L__BB0_22;
	ld.global.u32 	%r611, [%rd6+140];
	xor.b32  	%r935, %r935, %r611;
	ld.global.u32 	%r612, [%rd6+144];
	xor.b32  	%r934, %r934, %r612;
	ld.global.u32 	%r613, [%rd6+148];
	xor.b32  	%r933, %r933, %r613;
	ld.global.u32 	%r614, [%rd6+152];
	xor.b32  	%r932, %r932, %r614;
	ld.global.u32 	%r615, [%rd6+156];
	xor.b32  	%r931, %r931, %r615;
$L__BB0_22:
	and.b32  	%r617, %r558, 256;
	setp.eq.s32 	%p13, %r617, 0;
	@%p13 bra 	$L__BB0_24;
	ld.global.u32 	%r618, [%rd6+160];
	xor.b32  	%r935, %r935, %r618;
	ld.global.u32 	%r619, [%rd6+164];
	xor.b32  	%r934, %r934, %r619;
	ld.global.u32 	%r620, [%rd6+168];
	xor.b32  	%r933, %r933, %r620;
	ld.global.u32 	%r621, [%rd6+172];
	xor.b32  	%r932, %r932, %r621;
	ld.global.u32 	%r622, [%rd6+176];
	xor.b32  	%r931, %r931, %r622;
$L__BB0_24:
	and.b32  	%r624, %r558, 512;
	setp.eq.s32 	%p14, %r624, 0;
	@%p14 bra 	$L__BB0_26;
	ld.global.u32 	%r625, [%rd6+180];
	xor.b32  	%r935, %r935, %r625;
	ld.global.u32 	%r626, [%rd6+184];
	xor.b32  	%r934, %r934, %r626;
	ld.global.u32 	%r627, [%rd6+188];
	xor.b32  	%r933, %r933, %r627;
	ld.global.u32 	%r628, [%rd6+192];
	xor.b32  	%r932, %r932, %r628;
	ld.global.u32 	%r629, [%rd6+196];
	xor.b32  	%r931, %r931, %r629;
$L__BB0_26:
	and.b32  	%r631, %r558, 1024;
	setp.eq.s32 	%p15, %r631, 0;
	@%p15 bra 	$L__BB0_28;
	ld.global.u32 	%r632, [%rd6+200];
	xor.b32  	%r935, %r935, %r632;
	ld.global.u32 	%r633, [%rd6+204];
	xor.b32  	%r934, %r934, %r633;
	ld.global.u32 	%r634, [%rd6+208];
	xor.b32  	%r933, %r933, %r634;
	ld.global.u32 	%r635, [%rd6+212];
	xor.b32  	%r932, %r932, %r635;
	ld.global.u32 	%r636, [%rd6+216];
	xor.b32  	%r931, %r931, %r636;
$L__BB0_28:
	and.b32  	%r638, %r558, 2048;
	setp.eq.s32 	%p16, %r638, 0;
	@%p16 bra 	$L__BB0_30;
	ld.global.u32 	%r639, [%rd6+220];
	xor.b32  	%r935, %r935, %r639;
	ld.global.u32 	%r640, [%rd6+224];
	xor.b32  	%r934, %r934, %r640;
	ld.global.u32 	%r641, [%rd6+228];
	xor.b32  	%r933, %r933, %r641;
	ld.global.u32 	%r642, [%rd6+232];
	xor.b32  	%r932, %r932, %r642;
	ld.global.u32 	%r643, [%rd6+236];
	xor.b32  	%r931, %r931, %r643;
$L__BB0_30:
	and.b32  	%r645, %r558, 4096;
	setp.eq.s32 	%p17, %r645, 0;
	@%p17 bra 	$L__BB0_32;
	ld.global.u32 	%r646, [%rd6+240];
	xor.b32  	%r935, %r935, %r646;
	ld.global.u32 	%r647, [%rd6+244];
	xor.b32  	%r934, %r934, %r647;
	ld.global.u32 	%r648, [%rd6+248];
	xor.b32  	%r933, %r933, %r648;
	ld.global.u32 	%r649, [%rd6+252];
	xor.b32  	%r932, %r932, %r649;
	ld.global.u32 	%r650, [%rd6+256];
	xor.b32  	%r931, %r931, %r650;
$L__BB0_32:
	and.b32  	%r652, %r558, 8192;
	setp.eq.s32 	%p18, %r652, 0;
	@%p18 bra 	$L__BB0_34;
	ld.global.u32 	%r653, [%rd6+260];
	xor.b32  	%r935, %r935, %r653;
	ld.global.u32 	%r654, [%rd6+264];
	xor.b32  	%r934, %r934, %r654;
	ld.global.u32 	%r655, [%rd6+268];
	xor.b32  	%r933, %r933, %r655;
	ld.global.u32 	%r656, [%rd6+272];
	xor.b32  	%r932, %r932, %r656;
	ld.global.u32 	%r657, [%rd6+276];
	xor.b32  	%r931, %r931, %r657;
$L__BB0_34:
	and.b32  	%r659, %r558, 16384;
	setp.eq.s32 	%p19, %r659, 0;
	@%p19 bra 	$L__BB0_36;
	ld.global.u32 	%r660, [%rd6+280];
	xor.b32  	%r935, %r935, %r660;
	ld.global.u32 	%r661, [%rd6+284];
	xor.b32  	%r934, %r934, %r661;
	ld.global.u32 	%r662, [%rd6+288];
	xor.b32  	%r933, %r933, %r662;
	ld.global.u32 	%r663, [%rd6+292];
	xor.b32  	%r932, %r932, %r663;
	ld.global.u32 	%r664, [%rd6+296];
	xor.b32  	%r931, %r931, %r664;
$L__BB0_36:
	and.b32  	%r666, %r558, 32768;
	setp.eq.s32 	%p20, %r666, 0;
	@%p20 bra 	$L__BB0_38;
	ld.global.u32 	%r667, [%rd6+300];
	xor.b32  	%r935, %r935, %r667;
	ld.global.u32 	%r668, [%rd6+304];
	xor.b32  	%r934, %r934, %r668;
	ld.global.u32 	%r669, [%rd6+308];
	xor.b32  	%r933, %r933, %r669;
	ld.global.u32 	%r670, [%rd6+312];
	xor.b32  	%r932, %r932, %r670;
	ld.global.u32 	%r671, [%rd6+316];
	xor.b32  	%r931, %r931, %r671;
$L__BB0_38:
	add.s32 	%r930, %r930, 16;
	setp.ne.s32 	%p21, %r930, 32;
	@%p21 bra 	$L__BB0_6;
	mad.lo.s32 	%r672, %r924, -31, %r15;
	add.s32 	%r924, %r672, 1;
	setp.ne.s32 	%p22, %r924, 5;
	@%p22 bra 	$L__BB0_5;
	st.local.u32 	[%rd1+4], %r935;
	st.local.v2.u32 	[%rd1+8], {%r934, %r933};
	st.local.v2.u32 	[%rd1+16], {%r932, %r931};
	setp.eq.s64 	%p23, %rd4, 1;
	@%p23 bra 	$L__BB0_115;
	mov.b32 	%r931, 0;
	mov.u32 	%r1024, %r931;
	mov.u32 	%r1025, %r931;
	mov.u32 	%r1026, %r931;
	mov.u32 	%r935, %r931;
	mov.u32 	%r1016, %r931;
$L__BB0_42:
	mul.wide.u32 	%rd18, %r1016, 4;
	add.s64 	%rd19, %rd1, %rd18;
	ld.local.u32 	%r190, [%rd19+4];
	shl.b32 	%r191, %r1016, 5;
	mov.b32 	%r1022, 0;
$L__BB0_43:
	.pragma "nounroll";
	shr.u32 	%r675, %r190, %r1022;
	and.b32  	%r676, %r675, 1;
	setp.eq.b32 	%p24, %r676, 1;
	not.pred 	%p25, %p24;
	add.s32 	%r677, %r191, %r1022;
	mul.lo.s32 	%r678, %r677, 5;
	mul.wide.u32 	%rd20, %r678, 4;
	add.s64 	%rd7, %rd5, %rd20;
	@%p25 bra 	$L__BB0_45;
	ld.global.u32 	%r679, [%rd7];
	xor.b32  	%r935, %r935, %r679;
	ld.global.u32 	%r680, [%rd7+4];
	xor.b32  	%r1026, %r1026, %r680;
	ld.global.u32 	%r681, [%rd7+8];
	xor.b32  	%r1025, %r1025, %r681;
	ld.global.u32 	%r682, [%rd7+12];
	xor.b32  	%r1024, %r1024, %r682;
	ld.global.u32 	%r683, [%rd7+16];
	xor.b32  	%r931, %r931, %r683;
$L__BB0_45:
	and.b32  	%r685, %r675, 2;
	setp.eq.s32 	%p26, %r685, 0;
	@%p26 bra 	$L__BB0_47;
	ld.global.u32 	%r686, [%rd7+20];
	xor.b32  	%r935, %r935, %r686;
	ld.global.u32 	%r687, [%rd7+24];
	xor.b32  	%r1026, %r1026, %r687;
	ld.global.u32 	%r688, [%rd7+28];
	xor.b32  	%r1025, %r1025, %r688;
	ld.global.u32 	%r689, [%rd7+32];
	xor.b32  	%r1024, %r1024, %r689;
	ld.global.u32 	%r690, [%rd7+36];
	xor.b32  	%r931, %r931, %r690;
$L__BB0_47:
	and.b32  	%r692, %r675, 4;
	setp.eq.s32 	%p27, %r692, 0;
	@%p27 bra 	$L__BB0_49;
	ld.global.u32 	%r693, [%rd7+40];
	xor.b32  	%r935, %r935, %r693;
	ld.global.u32 	%r694, [%rd7+44];
	xor.b32  	%r1026, %r1026, %r694;
	ld.global.u32 	%r695, [%rd7+48];
	xor.b32  	%r1025, %r1025, %r695;
	ld.global.u32 	%r696, [%rd7+52];
	xor.b32  	%r1024, %r1024, %r696;
	ld.global.u32 	%r697, [%rd7+56];
	xor.b32  	%r931, %r931, %r697;
$L__BB0_49:
	and.b32  	%r699, %r675, 8;
	setp.eq.s32 	%p28, %r699, 0;
	@%p28 bra 	$L__BB0_51;
	ld.global.u32 	%r700, [%rd7+60];
	xor.b32  	%r935, %r935, %r700;
	ld.global.u32 	%r701, [%rd7+64];
	xor.b32  	%r1026, %r1026, %r701;
	ld.global.u32 	%r702, [%rd7+68];
	xor.b32  	%r1025, %r1025, %r702;
	ld.global.u32 	%r703, [%rd7+72];
	xor.b32  	%r1024, %r1024, %r703;
	ld.global.u32 	%r704, [%rd7+76];
	xor.b32  	%r931, %r931, %r704;
$L__BB0_51:
	and.b32  	%r706, %r675, 16;
	setp.eq.s32 	%p29, %r706, 0;
	@%p29 bra 	$L__BB0_53;
	ld.global.u32 	%r707, [%rd7+80];
	xor.b32  	%r935, %r935, %r707;
	ld.global.u32 	%r708, [%rd7+84];
	xor.b32  	%r1026, %r1026, %r708;
	ld.global.u32 	%r709, [%rd7+88];
	xor.b32  	%r1025, %r1025, %r709;
	ld.global.u32 	%r710, [%rd7+92];
	xor.b32  	%r1024, %r1024, %r710;
	ld.global.u32 	%r711, [%rd7+96];
	xor.b32  	%r931, %r931, %r711;
$L__BB0_53:
	and.b32  	%r713, %r675, 32;
	setp.eq.s32 	%p30, %r713, 0;
	@%p30 bra 	$L__BB0_55;
	ld.global.u32 	%r714, [%rd7+100];
	xor.b32  	%r935, %r935, %r714;
	ld.global.u32 	%r715, [%rd7+104];
	xor.b32  	%r1026, %r1026, %r715;
	ld.global.u32 	%r716, [%rd7+108];
	xor.b32  	%r1025, %r1025, %r716;
	ld.global.u32 	%r717, [%rd7+112];
	xor.b32  	%r1024, %r1024, %r717;
	ld.global.u32 	%r718, [%rd7+116];
	xor.b32  	%r931, %r931, %r718;
$L__BB0_55:
	and.b32  	%r720, %r675, 64;
	setp.eq.s32 	%p31, %r720, 0;
	@%p31 bra 	$L__BB0_57;
	ld.global.u32 	%r721, [%rd7+120];
	xor.b32  	%r935, %r935, %r721;
	ld.global.u32 	%r722, [%rd7+124];
	xor.b32  	%r1026, %r1026, %r722;
	ld.global.u32 	%r723, [%rd7+128];
	xor.b32  	%r1025, %r1025, %r723;
	ld.global.u32 	%r724, [%rd7+132];
	xor.b32  	%r1024, %r1024, %r724;
	ld.global.u32 	%r725, [%rd7+136];
	xor.b32  	%r931, %r931, %r725;
$L__BB0_57:
	and.b32  	%r727, %r675, 128;
	setp.eq.s32 	%p32, %r727, 0;
	@%p32 bra 	$L__BB0_59;
	ld.global.u32 	%r728, [%rd7+140];
	xor.b32  	%r935, %r935, %r728;
	ld.global.u32 	%r729, [%rd7+144];
	xor.b32  	%r1026, %r1026, %r729;
	ld.global.u32 	%r730, [%rd7+148];
	xor.b32  	%r1025, %r1025, %r730;
	ld.global.u32 	%r731, [%rd7+152];
	xor.b32  	%r1024, %r1024, %r731;
	ld.global.u32 	%r732, [%rd7+156];
	xor.b32  	%r931, %r931, %r732;
$L__BB0_59:
	and.b32  	%r734, %r675, 256;
	setp.eq.s32 	%p33, %r734, 0;
	@%p33 bra 	$L__BB0_61;
	ld.global.u32 	%r735, [%rd7+160];
	xor.b32  	%r935, %r935, %r735;
	ld.global.u32 	%r736, [%rd7+164];
	xor.b32  	%r1026, %r1026, %r736;
	ld.global.u32 	%r737, [%rd7+168];
	xor.b32  	%r1025, %r1025, %r737;
	ld.global.u32 	%r738, [%rd7+172];
	xor.b32  	%r1024, %r1024, %r738;
	ld.global.u32 	%r739, [%rd7+176];
	xor.b32  	%r931, %r931, %r739;
$L__BB0_61:
	and.b32  	%r741, %r675, 512;
	setp.eq.s32 	%p34, %r741, 0;
	@%p34 bra 	$L__BB0_63;
	ld.global.u32 	%r742, [%rd7+180];
	xor.b32  	%r935, %r935, %r742;
	ld.global.u32 	%r743, [%rd7+184];
	xor.b32  	%r1026, %r1026, %r743;
	ld.global.u32 	%r744, [%rd7+188];
	xor.b32  	%r1025, %r1025, %r744;
	ld.global.u32 	%r745, [%rd7+192];
	xor.b32  	%r1024, %r1024, %r745;
	ld.global.u32 	%r746, [%rd7+196];
	xor.b32  	%r931, %r931, %r746;
$L__BB0_63:
	and.b32  	%r748, %r675, 1024;
	setp.eq.s32 	%p35, %r748, 0;
	@%p35 bra 	$L__BB0_65;
	ld.global.u32 	%r749, [%rd7+200];
	xor.b32  	%r935, %r935, %r749;
	ld.global.u32 	%r750, [%rd7+204];
	xor.b32  	%r1026, %r1026, %r750;
	ld.global.u32 	%r751, [%rd7+208];
	xor.b32  	%r1025, %r1025, %r751;
	ld.global.u32 	%r752, [%rd7+212];
	xor.b32  	%r1024, %r1024, %r752;
	ld.global.u32 	%r753, [%rd7+216];
	xor.b32  	%r931, %r931, %r753;
$L__BB0_65:
	and.b32  	%r755, %r675, 2048;
	setp.eq.s32 	%p36, %r755, 0;
	@%p36 bra 	$L__BB0_67;
	ld.global.u32 	%r756, [%rd7+220];
	xor.b32  	%r935, %r935, %r756;
	ld.global.u32 	%r757, [%rd7+224];
	xor.b32  	%r1026, %r1026, %r757;
	ld.global.u32 	%r758, [%rd7+228];
	xor.b32  	%r1025, %r1025, %r758;
	ld.global.u32 	%r759, [%rd7+232];
	xor.b32  	%r1024, %r1024, %r759;
	ld.global.u32 	%r760, [%rd7+236];
	xor.b32  	%r931, %r931, %r760;
$L__BB0_67:
	and.b32  	%r762, %r675, 4096;
	setp.eq.s32 	%p37, %r762, 0;
	@%p37 bra 	$L__BB0_69;
	ld.global.u32 	%r763, [%rd7+240];
	xor.b32  	%r935, %r935, %r763;
	ld.global.u32 	%r764, [%rd7+244];
	xor.b32  	%r1026, %r1026, %r764;
	ld.global.u32 	%r765, [%rd7+248];
	xor.b32  	%r1025, %r1025, %r765;
	ld.global.u32 	%r766, [%rd7+252];
	xor.b32  	%r1024, %r1024, %r766;
	ld.global.u32 	%r767, [%rd7+256];
	xor.b32  	%r931, %r931, %r767;
$L__BB0_69:
	and.b32  	%r769, %r675, 8192;
	setp.eq.s32 	%p38, %r769, 0;
	@%p38 bra 	$L__BB0_71;
	ld.global.u32 	%r770, [%rd7+260];
	xor.b32  	%r935, %r935, %r770;
	ld.global.u32 	%r771, [%rd7+264];
	xor.b32  	%r1026, %r1026, %r771;
	ld.global.u32 	%r772, [%rd7+268];
	xor.b32  	%r1025, %r1025, %r772;
	ld.global.u32 	%r773, [%rd7+272];
	xor.b32  	%r1024, %r1024, %r773;
	ld.global.u32 	%r774, [%rd7+276];
	xor.b32  	%r931, %r931, %r774;
$L__BB0_71:
	and.b32  	%r776, %r675, 16384;
	setp.eq.s32 	%p39, %r776, 0;
	@%p39 bra 	$L__BB0_73;
	ld.global.u32 	%r777, [%rd7+280];
	xor.b32  	%r935, %r935, %r777;
	ld.global.u32 	%r778, [%rd7+284];
	xor.b32  	%r1026, %r1026, %r778;
	ld.global.u32 	%r779, [%rd7+288];
	xor.b32  	%r1025, %r1025, %r779;
	ld.global.u32 	%r780, [%rd7+292];
	xor.b32  	%r1024, %r1024, %r780;
	ld.global.u32 	%r781, [%rd7+296];
	xor.b32  	%r931, %r931, %r781;
$L__BB0_73:
	and.b32  	%r783, %r675, 32768;
	setp.eq.s32 	%p40, %r783, 0;
	@%p40 bra 	$L__BB0_75;
	ld.global.u32 	%r784, [%rd7+300];
	xor.b32  	%r935, %r935, %r784;
	ld.global.u32 	%r785, [%rd7+304];
	xor.b32  	%r1026, %r1026, %r785;
	ld.global.u32 	%r786, [%rd7+308];
	xor.b32  	%r1025, %r1025, %r786;
	ld.global.u32 	%r787, [%rd7+312];
	xor.b32  	%r1024, %r1024, %r787;
	ld.global.u32 	%r788, [%rd7+316];
	xor.b32  	%r931, %r931, %r788;
$L__BB0_75:
	add.s32 	%r1022, %r1022, 16;
	setp.ne.s32 	%p41, %r1022, 32;
	@%p41 bra 	$L__BB0_43;
	mad.lo.s32 	%r789, %r1016, -31, %r191;
	add.s32 	%r1016, %r789, 1;
	setp.ne.s32 	%p42, %r1016, 5;
	@%p42 bra 	$L__BB0_42;
	st.local.u32 	[%rd1+4], %r935;
	st.local.v2.u32 	[%rd1+8], {%r1026, %r1025};
	st.local.v2.u32 	[%rd1+16], {%r1024, %r931};
	setp.ne.s64 	%p43, %rd4, 3;
	@%p43 bra 	$L__BB0_115;
	mov.b32 	%r931, 0;
	mov.u32 	%r1116, %r931;
	mov.u32 	%r1117, %r931;
	mov.u32 	%r1118, %r931;
	mov.u32 	%r935, %r931;
	mov.u32 	%r1108, %r931;
$L__BB0_79:
	mul.wide.u32 	%rd21, %r1108, 4;
	add.s64 	%rd22, %rd1, %rd21;
	ld.local.u32 	%r366, [%rd22+4];
	shl.b32 	%r367, %r1108, 5;
	mov.b32 	%r1114, 0;
$L__BB0_80:
	.pragma "nounroll";
	shr.u32 	%r792, %r366, %r1114;
	and.b32  	%r793, %r792, 1;
	setp.eq.b32 	%p44, %r793, 1;
	not.pred 	%p45, %p44;
	add.s32 	%r794, %r367, %r1114;
	mul.lo.s32 	%r795, %r794, 5;
	mul.wide.u32 	%rd23, %r795, 4;
	add.s64 	%rd8, %rd5, %rd23;
	@%p45 bra 	$L__BB0_82;
	ld.global.u32 	%r796, [%rd8];
	xor.b32  	%r935, %r935, %r796;
	ld.global.u32 	%r797, [%rd8+4];
	xor.b32  	%r1118, %r1118, %r797;
	ld.global.u32 	%r798, [%rd8+8];
	xor.b32  	%r1117, %r1117, %r798;
	ld.global.u32 	%r799, [%rd8+12];
	xor.b32  	%r1116, %r1116, %r799;
	ld.global.u32 	%r800, [%rd8+16];
	xor.b32  	%r931, %r931, %r800;
$L__BB0_82:
	and.b32  	%r802, %r792, 2;
	setp.eq.s32 	%p46, %r802, 0;
	@%p46 bra 	$L__BB0_84;
	ld.global.u32 	%r803, [%rd8+20];
	xor.b32  	%r935, %r935, %r803;
	ld.global.u32 	%r804, [%rd8+24];
	xor.b32  	%r1118, %r1118, %r804;
	ld.global.u32 	%r805, [%rd8+28];
	xor.b32  	%r1117, %r1117, %r805;
	ld.global.u32 	%r806, [%rd8+32];
	xor.b32  	%r1116, %r1116, %r806;
	ld.global.u32 	%r807, [%rd8+36];
	xor.b32  	%r931, %r931, %r807;
$L__BB0_84:
	and.b32  	%r809, %r792, 4;
	setp.eq.s32 	%p47, %r809, 0;
	@%p47 bra 	$L__BB0_86;
	ld.global.u32 	%r810, [%rd8+40];
	xor.b32  	%r935, %r935, %r810;
	ld.global.u32 	%r811, [%rd8+44];
	xor.b32  	%r1118, %r1118, %r811;
	ld.global.u32 	%r812, [%rd8+48];
	xor.b32  	%r1117, %r1117, %r812;
	ld.global.u32 	%r813, [%rd8+52];
	xor.b32  	%r1116, %r1116, %r813;
	ld.global.u32 	%r814, [%rd8+56];
	xor.b32  	%r931, %r931, %r814;
$L__BB0_86:
	and.b32  	%r816, %r792, 8;
	setp.eq.s32 	%p48, %r816, 0;
	@%p48 bra 	$L__BB0_88;
	ld.global.u32 	%r817, [%rd8+60];
	xor.b32  	%r935, %r935, %r817;
	ld.global.u32 	%r818, [%rd8+64];
	xor.b32  	%r1118, %r1118, %r818;
	ld.global.u32 	%r819, [%rd8+68];
	xor.b32  	%r1117, %r1117, %r819;
	ld.global.u32 	%r820, [%rd8+72];
	xor.b32  	%r1116, %r1116, %r820;
	ld.global.u32 	%r821, [%rd8+76];
	xor.b32  	%r931, %r931, %r821;
$L__BB0_88:
	and.b32  	%r823, %r792, 16;
	setp.eq.s32 	%p49, %r823, 0;
	@%p49 bra 	$L__BB0_90;
	ld.global.u32 	%r824, [%rd8+80];
	xor.b32  	%r935, %r935, %r824;
	ld.global.u32 	%r825, [%rd8+84];
	xor.b32  	%r1118, %r1118, %r825;
	ld.global.u32 	%r826, [%rd8+88];
	xor.b32  	%r1117, %r1117, %r826;
	ld.global.u32 	%r827, [%rd8+92];
	xor.b32  	%r1116, %r1116, %r827;
	ld.global.u32 	%r828, [%rd8+96];
	xor.b32  	%r931, %r931, %r828;
$L__BB0_90:
	and.b32  	%r830, %r792, 32;
	setp.eq.s32 	%p50, %r830, 0;
	@%p50 bra 	$L__BB0_92;
	ld.global.u32 	%r831, [%rd8+100];
	xor.b32  	%r935, %r935, %r831;
	ld.global.u32 	%r832, [%rd8+104];
	xor.b32  	%r1118, %r1118, %r832;
	ld.global.u32 	%r833, [%rd8+108];
	xor.b32  	%r1117, %r1117, %r833;
	ld.global.u32 	%r834, [%rd8+112];
	xor.b32  	%r1116, %r1116, %r834;
	ld.global.u32 	%r835, [%rd8+116];
	xor.b32  	%r931, %r931, %r835;
$L__BB0_92:
	and.b32  	%r837, %r792, 64;
	setp.eq.s32 	%p51, %r837, 0;
	@%p51 bra 	$L__BB0_94;
	ld.global.u32 	%r838, [%rd8+120];
	xor.b32  	%r935, %r935, %r838;
	ld.global.u32 	%r839, [%rd8+124];
	xor.b32  	%r1118, %r1118, %r839;
	ld.global.u32 	%r840, [%rd8+128];
	xor.b32  	%r1117, %r1117, %r840;
	ld.global.u32 	%r841, [%rd8+132];
	xor.b32  	%r1116, %r1116, %r841;
	ld.global.u32 	%r842, [%rd8+136];
	xor.b32  	%r931, %r931, %r842;
$L__BB0_94:
	and.b32  	%r844, %r792, 128;
	setp.eq.s32 	%p52, %r844, 0;
	@%p52 bra 	$L__BB0_96;
	ld.global.u32 	%r845, [%rd8+140];
	xor.b32  	%r935, %r935, %r845;
	ld.global.u32 	%r846, [%rd8+144];
	xor.b32  	%r1118, %r1118, %r846;
	ld.global.u32 	%r847, [%rd8+148];
	xor.b32  	%r1117, %r1117, %r847;
	ld.global.u32 	%r848, [%rd8+152];
	xor.b32  	%r1116, %r1116, %r848;
	ld.global.u32 	%r849, [%rd8+156];
	xor.b32  	%r931, %r931, %r849;
$L__BB0_96:
	and.b32  	%r851, %r792, 256;
	setp.eq.s32 	%p53, %r851, 0;
	@%p53 bra 	$L__BB0_98;
	ld.global.u32 	%r852, [%rd8+160];
	xor.b32  	%r935, %r935, %r852;
	ld.global.u32 	%r853, [%rd8+164];
	xor.b32  	%r1118, %r1118, %r853;
	ld.global.u32 	%r854, [%rd8+168];
	xor.b32  	%r1117, %r1117, %r854;
	ld.global.u32 	%r855, [%rd8+172];
	xor.b32  	%r1116, %r1116, %r855;
	ld.global.u32 	%r856, [%rd8+176];
	xor.b32  	%r931, %r931, %r856;
$L__BB0_98:
	and.b32  	%r858, %r792, 512;
	setp.eq.s32 	%p54, %r858, 0;
	@%p54 bra 	$L__BB0_100;
	ld.global.u32 	%r859, [%rd8+180];
	xor.b32  	%r935, %r935, %r859;
	ld.global.u32 	%r860, [%rd8+184];
	xor.b32  	%r1118, %r1118, %r860;
	ld.global.u32 	%r861, [%rd8+188];
	xor.b32  	%r1117, %r1117, %r861;
	ld.global.u32 	%r862, [%rd8+192];
	xor.b32  	%r1116, %r1116, %r862;
	ld.global.u32 	%r863, [%rd8+196];
	xor.b32  	%r931, %r931, %r863;
$L__BB0_100:
	and.b32  	%r865, %r792, 1024;
	setp.eq.s32 	%p55, %r865, 0;
	@%p55 bra 	$L__BB0_102;
	ld.global.u32 	%r866, [%rd8+200];
	xor.b32  	%r935, %r935, %r866;
	ld.global.u32 	%r867, [%rd8+204];
	xor.b32  	%r1118, %r1118, %r867;
	ld.global.u32 	%r868, [%rd8+208];
	xor.b32  	%r1117, %r1117, %r868;
	ld.global.u32 	%r869, [%rd8+212];
	xor.b32  	%r1116, %r1116, %r869;
	ld.global.u32 	%r870, [%rd8+216];
	xor.b32  	%r931, %r931, %r870;
$L__BB0_102:
	and.b32  	%r872, %r792, 2048;
	setp.eq.s32 	%p56, %r872, 0;
	@%p56 bra 	$L__BB0_104;
	ld.global.u32 	%r873, [%rd8+220];
	xor.b32  	%r935, %r935, %r873;
	ld.global.u32 	%r874, [%rd8+224];
	xor.b32  	%r1118, %r1118, %r874;
	ld.global.u32 	%r875, [%rd8+228];
	xor.b32  	%r1117, %r1117, %r875;
	ld.global.u32 	%r876, [%rd8+232];
	xor.b32  	%r1116, %r1116, %r876;
	ld.global.u32 	%r877, [%rd8+236];
	xor.b32  	%r931, %r931, %r877;
$L__BB0_104:
	and.b32  	%r879, %r792, 4096;
	setp.eq.s32 	%p57, %r879, 0;
	@%p57 bra 	$L__BB0_106;
	ld.global.u32 	%r880, [%rd8+240];
	xor.b32  	%r935, %r935, %r880;
	ld.global.u32 	%r881, [%rd8+244];
	xor.b32  	%r1118, %r1118, %r881;
	ld.global.u32 	%r882, [%rd8+248];
	xor.b32  	%r1117, %r1117, %r882;
	ld.global.u32 	%r883, [%rd8+252];
	xor.b32  	%r1116, %r1116, %r883;
	ld.global.u32 	%r884, [%rd8+256];
	xor.b32  	%r931, %r931, %r884;
$L__BB0_106:
	and.b32  	%r886, %r792, 8192;
	setp.eq.s32 	%p58, %r886, 0;
	@%p58 bra 	$L__BB0_108;
	ld.global.u32 	%r887, [%rd8+260];
	xor.b32  	%r935, %r935, %r887;
	ld.global.u32 	%r888, [%rd8+264];
	xor.b32  	%r1118, %r1118, %r888;
	ld.global.u32 	%r889, [%rd8+268];
	xor.b32  	%r1117, %r1117, %r889;
	ld.global.u32 	%r890, [%rd8+272];
	xor.b32  	%r1116, %r1116, %r890;
	ld.global.u32 	%r891, [%rd8+276];
	xor.b32  	%r931, %r931, %r891;
$L__BB0_108:
	and.b32  	%r893, %r792, 16384;
	setp.eq.s32 	%p59, %r893, 0;
	@%p59 bra 	$L__BB0_110;
	ld.global.u32 	%r894, [%rd8+280];
	xor.b32  	%r935, %r935, %r894;
	ld.global.u32 	%r895, [%rd8+284];
	xor.b32  	%r1118, %r1118, %r895;
	ld.global.u32 	%r896, [%rd8+288];
	xor.b32  	%r1117, %r1117, %r896;
	ld.global.u32 	%r897, [%rd8+292];
	xor.b32  	%r1116, %r1116, %r897;
	ld.global.u32 	%r898, [%rd8+296];
	xor.b32  	%r931, %r931, %r898;
$L__BB0_110:
	and.b32  	%r900, %r792, 32768;
	setp.eq.s32 	%p60, %r900, 0;
	@%p60 bra 	$L__BB0_112;
	ld.global.u32 	%r901, [%rd8+300];
	xor.b32  	%r935, %r935, %r901;
	ld.global.u32 	%r902, [%rd8+304];
	xor.b32  	%r1118, %r1118, %r902;
	ld.global.u32 	%r903, [%rd8+308];
	xor.b32  	%r1117, %r1117, %r903;
	ld.global.u32 	%r904, [%rd8+312];
	xor.b32  	%r1116, %r1116, %r904;
	ld.global.u32 	%r905, [%rd8+316];
	xor.b32  	%r931, %r931, %r905;
$L__BB0_112:
	add.s32 	%r1114, %r1114, 16;
	setp.ne.s32 	%p61, %r1114, 32;
	@%p61 bra 	$L__BB0_80;
	mad.lo.s32 	%r906, %r1108, -31, %r367;
	add.s32 	%r1108, %r906, 1;
	setp.ne.s32 	%p62, %r1108, 5;
	@%p62 bra 	$L__BB0_79;
	st.local.u32 	[%rd1+4], %r935;
	st.local.v2.u32 	[%rd1+8], {%r1118, %r1117};
	st.local.v2.u32 	[%rd1+16], {%r1116, %r931};
$L__BB0_115:
	shr.u64 	%rd27, %rd3, 2;
	add.s32 	%r918, %r918, 1;
	setp.gt.u64 	%p63, %rd3, 3;
	@%p63 bra 	$L__BB0_3;
$L__BB0_116:
	shr.u32 	%r907, %r935, 2;
	xor.b32  	%r908, %r907, %r935;
	shl.b32 	%r909, %r931, 4;
	shl.b32 	%r910, %r908, 1;
	xor.b32  	%r911, %r910, %r909;
	xor.b32  	%r912, %r911, %r908;
	xor.b32  	%r913, %r912, %r931;
	add.s32 	%r914, %r2, %r913;
	add.s32 	%r915, %r914, 362437;
	cvt.rn.f32.u32 	%f1, %r915;
	fma.rn.f32 	%f2, %f1, 0f2F800000, 0f2F000000;
	fma.rn.f32 	%f3, %f2, 0f40000000, 0fBF800000;
	cvta.to.global.u64 	%rd24, %rd10;
	shl.b64 	%rd25, %rd2, 2;
	add.s64 	%rd26, %rd24, %rd25;
	st.global.f32 	[%rd26], %f3;
$L__BB0_117:
	ret;

}
	// .globl	_Z18CU_relu_derivativePfS_i
.visible .entry _Z18CU_relu_derivativePfS_i(
	.param .u64 .ptr .align 1 _Z18CU_relu_derivativePfS_i_param_0,
	.param .u64 .ptr .align 1 _Z18CU_relu_derivativePfS_i_param_1,
	.param .u32 _Z18CU_relu_derivativePfS_i_param_2
)
{
	.reg .pred 	%p<3>;
	.reg .b32 	%r<6>;
	.reg .b32 	%f<5>;
	.reg .b64 	%rd<8>;

	ld.param.u64 	%rd1, [_Z18CU_relu_derivativePfS_i_param_0];
	ld.param.u64 	%rd2, [_Z18CU_relu_derivativePfS_i_param_1];
	ld.param.u32 	%r2, [_Z18CU_relu_derivativePfS_i_param_2];
	mov.u32 	%r3, %ctaid.x;
	mov.u32 	%r4, %ntid.x;
	mov.u32 	%r5, %tid.x;
	mad.lo.s32 	%r1, %r3, %r4, %r5;
	setp.ge.s32 	%p1, %r1, %r2;
	@%p1 bra 	$L__BB1_2;
	cvta.to.global.u64 	%rd3, %rd2;
	cvta.to.global.u64 	%rd4, %rd1;
	mul.wide.s32 	%rd5, %r1, 4;
	add.s64 	%rd6, %rd3, %rd5;
	ld.global.f32 	%f1, [%rd6];
	setp.gt.f32 	%p2, %f1, 0f00000000;
	selp.f32 	%f2, 0f3F800000, 0f00000000, %p2;
	add.s64 	%rd7, %rd4, %rd5;
	ld.global.f32 	%f3, [%rd7];
	mul.f32 	%f4, %f3, %f2;
	st.global.f32 	[%rd7], %f4;
$L__BB1_2:
	ret;

}
	// .globl	_Z16__CU_MatmulBatchPfS_S_iii
.visible .entry _Z16__CU_MatmulBatchPfS_S_iii(
	.param .u64 .ptr .align 1 _Z16__CU_MatmulBatchPfS_S_iii_param_0,
	.param .u64 .ptr .align 1 _Z16__CU_MatmulBatchPfS_S_iii_param_1,
	.param .u64 .ptr .align 1 _Z16__CU_MatmulBatchPfS_S_iii_param_2,
	.param .u32 _Z16__CU_MatmulBatchPfS_S_iii_param_3,
	.param .u32 _Z16__CU_MatmulBatchPfS_S_iii_param_4,
	.param .u32 _Z16__CU_MatmulBatchPfS_S_iii_param_5
)
{
	.reg .pred 	%p<13>;
	.reg .b32 	%r<41>;
	.reg .b32 	%f<68>;
	.reg .b64 	%rd<53>;

	ld.param.u64 	%rd6, [_Z16__CU_MatmulBatchPfS_S_iii_param_0];
	ld.param.u64 	%rd7, [_Z16__CU_MatmulBatchPfS_S_iii_param_1];
	ld.param.u64 	%rd8, [_Z16__CU_MatmulBatchPfS_S_iii_param_2];
	ld.param.u32 	%r20, [_Z16__CU_MatmulBatchPfS_S_iii_param_3];
	ld.param.u32 	%r18, [_Z16__CU_MatmulBatchPfS_S_iii_param_4];
	ld.param.u32 	%r19, [_Z16__CU_MatmulBatchPfS_S_iii_param_5];
	cvta.to.global.u64 	%rd1, %rd8;
	cvta.to.global.u64 	%rd2, %rd7;
	mov.u32 	%r21, %ctaid.y;
	mov.u32 	%r22, %ntid.y;
	mov.u32 	%r23, %tid.y;
	mad.lo.s32 	%r1, %r21, %r22, %r23;
	mov.u32 	%r24, %ctaid.x;
	mov.u32 	%r25, %ntid.x;
	mov.u32 	%r26, %tid.x;
	mad.lo.s32 	%r2, %r24, %r25, %r26;
	setp.ge.s32 	%p1, %r1, %r20;
	setp.ge.s32 	%p2, %r2, %r19;
	or.pred  	%p3, %p1, %p2;
	@%p3 bra 	$L__BB2_14;
	setp.lt.s32 	%p4, %r18, 1;
	mov.f32 	%f67, 0f00000000;
	@%p4 bra 	$L__BB2_13;
	mul.lo.s32 	%r3, %r18, %r1;
	and.b32  	%r4, %r18, 7;
	setp.lt.u32 	%p5, %r18, 8;
	mov.f32 	%f67, 0f00000000;
	mov.b32 	%r39, 0;
	@%p5 bra 	$L__BB2_5;
	and.b32  	%r39, %r18, 2147483640;
	neg.s32 	%r37, %r39;
	shl.b32 	%r7, %r19, 3;
	mul.wide.u32 	%rd9, %r3, 4;
	add.s64 	%rd10, %rd9, %rd2;
	add.s64 	%rd52, %rd10, 16;
	mov.f32 	%f67, 0f00000000;
	mul.wide.s32 	%rd13, %r19, 4;
	mov.u32 	%r36, %r2;
$L__BB2_4:
	.pragma "nounroll";
	ld.global.f32 	%f17, [%rd52+-16];
	mul.wide.s32 	%rd11, %r36, 4;
	add.s64 	%rd12, %rd1, %rd11;
	ld.global.f32 	%f18, [%rd12];
	fma.rn.f32 	%f19, %f17, %f18, %f67;
	ld.global.f32 	%f20, [%rd52+-12];
	add.s64 	%rd14, %rd12, %rd13;
	ld.global.f32 	%f21, [%rd14];
	fma.rn.f32 	%f22, %f20, %f21, %f19;
	ld.global.f32 	%f23, [%rd52+-8];
	add.s64 	%rd15, %rd14, %rd13;
	ld.global.f32 	%f24, [%rd15];
	fma.rn.f32 	%f25, %f23, %f24, %f22;
	ld.global.f32 	%f26, [%rd52+-4];
	add.s64 	%rd16, %rd15, %rd13;
	ld.global.f32 	%f27, [%rd16];
	fma.rn.f32 	%f28, %f26, %f27, %f25;
	ld.global.f32 	%f29, [%rd52];
	add.s64 	%rd17, %rd16, %rd13;
	ld.global.f32 	%f30, [%rd17];
	fma.rn.f32 	%f31, %f29, %f30, %f28;
	ld.global.f32 	%f32, [%rd52+4];
	add.s64 	%rd18, %rd17, %rd13;
	ld.global.f32 	%f33, [%rd18];
	fma.rn.f32 	%f34, %f32, %f33, %f31;
	ld.global.f32 	%f35, [%rd52+8];
	add.s64 	%rd19, %rd18, %rd13;
	ld.global.f32 	%f36, [%rd19];
	fma.rn.f32 	%f37, %f35, %f36, %f34;
	ld.global.f32 	%f38, [%rd52+12];
	add.s64 	%rd20, %rd19, %rd13;
	ld.global.f32 	%f39, [%rd20];
	fma.rn.f32 	%f67, %f38, %f39, %f37;
	add.s32 	%r37, %r37, 8;
	add.s32 	%r36, %r36, %r7;
	add.s64 	%rd52, %rd52, 32;
	setp.ne.s32 	%p6, %r37, 0;
	@%p6 bra 	$L__BB2_4;
$L__BB2_5:
	setp.eq.s32 	%p7, %r4, 0;
	@%p7 bra 	$L__BB2_13;
	and.b32  	%r13, %r18, 3;
	setp.lt.u32 	%p8, %r4, 4;
	@%p8 bra 	$L__BB2_8;
	add.s32 	%r28, %r39, %r3;
	mul.wide.u32 	%rd21, %r28, 4;
	add.s64 	%rd22, %rd2, %rd21;
	ld.global.f32 	%f41, [%rd22];
	mad.lo.s32 	%r29, %r39, %r19, %r2;
	mul.wide.s32 	%rd23, %r29, 4;
	add.s64 	%rd24, %rd1, %rd23;
	ld.global.f32 	%f42, [%rd24];
	fma.rn.f32 	%f43, %f41, %f42, %f67;
	cvt.u64.u32 	%rd25, %r3;
	cvt.u64.u32 	%rd26, %r39;
	add.s64 	%rd27, %rd26, %rd25;
	shl.b64 	%rd28, %rd27, 2;
	add.s64 	%rd29, %rd2, %rd28;
	ld.global.f32 	%f44, [%rd29+4];
	mul.wide.s32 	%rd30, %r19, 4;
	add.s64 	%rd31, %rd24, %rd30;
	ld.global.f32 	%f45, [%rd31];
	fma.rn.f32 	%f46, %f44, %f45, %f43;
	ld.global.f32 	%f47, [%rd29+8];
	add.s64 	%rd32, %rd31, %rd30;
	ld.global.f32 	%f48, [%rd32];
	fma.rn.f32 	%f49, %f47, %f48, %f46;
	ld.global.f32 	%f50, [%rd29+12];
	add.s64 	%rd33, %rd32, %rd30;
	ld.global.f32 	%f51, [%rd33];
	fma.rn.f32 	%f67, %f50, %f51, %f49;
	add.s32 	%r39, %r39, 4;
$L__BB2_8:
	setp.eq.s32 	%p9, %r13, 0;
	@%p9 bra 	$L__BB2_13;
	setp.eq.s32 	%p10, %r13, 1;
	@%p10 bra 	$L__BB2_11;
	add.s32 	%r30, %r39, %r3;
	mul.wide.u32 	%rd34, %r30, 4;
	add.s64 	%rd35, %rd2, %rd34;
	ld.global.f32 	%f53, [%rd35];
	mad.lo.s32 	%r31, %r39, %r19, %r2;
	mul.wide.s32 	%rd36, %r31, 4;
	add.s64 	%rd37, %rd1, %rd36;
	ld.global.f32 	%f54, [%rd37];
	fma.rn.f32 	%f55, %f53, %f54, %f67;
	cvt.u64.u32 	%rd38, %r3;
	cvt.u64.u32 	%rd39, %r39;
	add.s64 	%rd40, %rd39, %rd38;
	shl.b64 	%rd41, %rd40, 2;
	add.s64 	%rd42, %rd2, %rd41;
	ld.global.f32 	%f56, [%rd42+4];
	mul.wide.s32 	%rd43, %r19, 4;
	add.s64 	%rd44, %rd37, %rd43;
	ld.global.f32 	%f57, [%rd44];
	fma.rn.f32 	%f67, %f56, %f57, %f55;
	add.s32 	%r39, %r39, 2;
$L__BB2_11:
	and.b32  	%r32, %r18, 1;
	setp.eq.b32 	%p11, %r32, 1;
	not.pred 	%p12, %p11;
	@%p12 bra 	$L__BB2_13;
	add.s32 	%r33, %r39, %r3;
	mul.wide.u32 	%rd45, %r33, 4;
	add.s64 	%rd46, %rd2, %rd45;
	ld.global.f32 	%f58, [%rd46];
	mad.lo.s32 	%r34, %r39, %r19, %r2;
	mul.wide.s32 	%rd47, %r34, 4;
	add.s64 	%rd48, %rd1, %rd47;
	ld.global.f32 	%f59, [%rd48];
	fma.rn.f32 	%f67, %f58, %f59, %f67;
$L__BB2_13:
	mad.lo.s32 	%r35, %r19, %r1, %r2;
	cvta.to.global.u64 	%rd49, %rd6;
	mul.wide.s32 	%rd50, %r35, 4;
	add.s64 	%rd51, %rd49, %rd50;
	st.global.f32 	[%rd51], %f67;
$L__BB2_14:
	ret;

}
	// .globl	_Z14__CU_TransposePfPKfii
.visible .entry _Z14__CU_TransposePfPKfii(
	.param .u64 .ptr .align 1 _Z14__CU_TransposePfPKfii_param_0,
	.param .u64 .ptr .align 1 _Z14__CU_TransposePfPKfii_param_1,
	.param .u32 _Z14__CU_TransposePfPKfii_param_2,
	.param .u32 _Z14__CU_TransposePfPKfii_param_3
)
{
	.reg .pred 	%p<4>;
	.reg .b32 	%r<13>;
	.reg .b32 	%f<2>;
	.reg .b64 	%rd<9>;

	ld.param.u64 	%rd1, [_Z14__CU_TransposePfPKfii_param_0];
	ld.param.u64 	%rd2, [_Z14__CU_TransposePfPKfii_param_1];
	ld.param.u32 	%r3, [_Z14__CU_TransposePfPKfii_param_2];
	ld.param.u32 	%r4, [_Z14__CU_TransposePfPKfii_param_3];
	mov.u32 	%r5, %ctaid.y;
	mov.u32 	%r6, %ntid.y;
	mov.u32 	%r7, %tid.y;
	mad.lo.s32 	%r1, %r5, %r6, %r7;
	mov.u32 	%r8, %ctaid.x;
	mov.u32 	%r9, %ntid.x;
	mov.u32 	%r10, %tid.x;
	mad.lo.s32 	%r2, %r8, %r9, %r10;
	setp.ge.s32 	%p1, %r1, %r3;
	setp.ge.s32 	%p2, %r2, %r4;
	or.pred  	%p3, %p1, %p2;
	@%p3 bra 	$L__BB3_2;
	cvta.to.global.u64 	%rd3, %rd2;
	cvta.to.global.u64 	%rd4, %rd1;
	mad.lo.s32 	%r11, %r4, %r1, %r2;
	mul.wide.s32 	%rd5, %r11, 4;
	add.s64 	%rd6, %rd3, %rd5;
	ld.global.f32 	%f1, [%rd6];
	mad.lo.s32 	%r12, %r3, %r2, %r1;
	mul.wide.s32 	%rd7, %r12, 4;
	add.s64 	%rd8, %rd4, %rd7;
	st.global.f32 	[%rd8], %f1;
$L__BB3_2:
	ret;

}
	// .globl	_Z11__CU_VecAddPfS_S_ii
.visible .entry _Z11__CU_VecAddPfS_S_ii(
	.param .u64 .ptr .align 1 _Z11__CU_VecAddPfS_S_ii_param_0,
	.param .u64 .ptr .align 1 _Z11__CU_VecAddPfS_S_ii_param_1,
	.param .u64 .ptr .align 1 _Z11__CU_VecAddPfS_S_ii_param_2,
	.param .u32 _Z11__CU_VecAddPfS_S_ii_param_3,
	.param .u32 _Z11__CU_VecAddPfS_S_ii_param_4
)
{
	.reg .pred 	%p<4>;
	.reg .b32 	%r<12>;
	.reg .b32 	%f<4>;
	.reg .b64 	%rd<12>;

	ld.param.u64 	%rd1, [_Z11__CU_VecAddPfS_S_ii_param_0];
	ld.param.u64 	%rd2, [_Z11__CU_VecAddPfS_S_ii_param_1];
	ld.param.u64 	%rd3, [_Z11__CU_VecAddPfS_S_ii_param_2];
	ld.param.u32 	%r4, [_Z11__CU_VecAddPfS_S_ii_param_3];
	ld.param.u32 	%r3, [_Z11__CU_VecAddPfS_S_ii_param_4];
	mov.u32 	%r5, %ctaid.y;
	mov.u32 	%r6, %ntid.y;
	mov.u32 	%r7, %tid.y;
	mad.lo.s32 	%r1, %r5, %r6, %r7;
	mov.u32 	%r8, %ctaid.x;
	mov.u32 	%r9, %ntid.x;
	mov.u32 	%r10, %tid.x;
	mad.lo.s32 	%r2, %r8, %r9, %r10;
	setp.ge.s32 	%p1, %r1, %r4;
	setp.ge.s32 	%p2, %r2, %r3;
	or.pred  	%p3, %p1, %p2;
	@%p3 bra 	$L__BB4_2;
	cvta.to.global.u64 	%rd4, %rd2;
	cvta.to.global.u64 	%rd5, %rd3;
	cvta.to.global.u64 	%rd6, %rd1;
	mad.lo.s32 	%r11, %r3, %r1, %r2;
	mul.wide.s32 	%rd7, %r11, 4;
	add.s64 	%rd8, %rd4, %rd7;
	ld.global.f32 	%f1, [%rd8];
	mul.wide.s32 	%rd9, %r2, 4;
	add.s64 	%rd10, %rd5, %rd9;
	ld.global.f32 	%f2, [%rd10];
	add.f32 	%f3, %f1, %f2;
	add.s64 	%rd11, %rd6, %rd7;
	st.global.f32 	[%rd11], %f3;
$L__BB4_2:
	ret;

}
	// .globl	_Z20__CU_UpdateParameterPfPKffi
.visible .entry _Z20__CU_UpdateParameterPfPKffi(
	.param .u64 .ptr .align 1 _Z20__CU_UpdateParameterPfPKffi_param_0,
	.param .u64 .ptr .align 1 _Z20__CU_UpdateParameterPfPKffi_param_1,
	.param .f32 _Z20__CU_UpdateParameterPfPKffi_param_2,
	.param .u32 _Z20__CU_UpdateParameterPfPKffi_param_3
)
{
	.reg .pred 	%p<2>;
	.reg .b32 	%r<6>;
	.reg .b32 	%f<6>;
	.reg .b64 	%rd<8>;

	ld.param.u64 	%rd1, [_Z20__CU_UpdateParameterPfPKffi_param_0];
	ld.param.u64 	%rd2, [_Z20__CU_UpdateParameterPfPKffi_param_1];
	ld.param.f32 	%f1, [_Z20__CU_UpdateParameterPfPKffi_param_2];
	ld.param.u32 	%r2, [_Z20__CU_UpdateParameterPfPKffi_param_3];
	mov.u32 	%r3, %ctaid.x;
	mov.u32 	%r4, %ntid.x;
	mov.u32 	%r5, %tid.x;
	mad.lo.s32 	%r1, %r3, %r4, %r5;
	setp.ge.s32 	%p1, %r1, %r2;
	@%p1 bra 	$L__BB5_2;
	cvta.to.global.u64 	%rd3, %rd2;
	cvta.to.global.u64 	%rd4, %rd1;
	mul.wide.s32 	%rd5, %r1, 4;
	add.s64 	%rd6, %rd3, %rd5;
	ld.global.f32 	%f2, [%rd6];
	mul.f32 	%f3, %f1, %f2;
	add.s64 	%rd7, %rd4, %rd5;
	ld.global.f32 	%f4, [%rd7];
	sub.f32 	%f5, %f4, %f3;
	st.global.f32 	[%rd7], %f5;
$L__BB5_2:
	ret;

}
	// .globl	_Z17ComputeSquaredSumPKfPfi
.visible .entry _Z17ComputeSquaredSumPKfPfi(
	.param .u64 .ptr .align 1 _Z17ComputeSquaredSumPKfPfi_param_0,
	.param .u64 .ptr .align 1 _Z17ComputeSquaredSumPKfPfi_param_1,
	.param .u32 _Z17ComputeSquaredSumPKfPfi_param_2
)
{
	.reg .pred 	%p<6>;
	.reg .b32 	%r<14>;
	.reg .b32 	%f<10>;
	.reg .b64 	%rd<9>;
	// demoted variable
	.shared .align 4 .b8 _ZZ17ComputeSquaredSumPKfPfiE9sharedSum[1024];
	ld.param.u64 	%rd1, [_Z17ComputeSquaredSumPKfPfi_param_0];
	ld.param.u64 	%rd2, [_Z17ComputeSquaredSumPKfPfi_param_1];
	ld.param.u32 	%r8, [_Z17ComputeSquaredSumPKfPfi_param_2];
	mov.u32 	%r1, %tid.x;
	mov.u32 	%r2, %ctaid.x;
	mov.u32 	%r13, %ntid.x;
	mad.lo.s32 	%r4, %r2, %r13, %r1;
	setp.ge.s32 	%p1, %r4, %r8;
	mov.f32 	%f9, 0f00000000;
	@%p1 bra 	$L__BB6_2;
	cvta.to.global.u64 	%rd3, %rd1;
	mul.wide.s32 	%rd4, %r4, 4;
	add.s64 	%rd5, %rd3, %rd4;
	ld.global.f32 	%f4, [%rd5];
	mul.f32 	%f9, %f4, %f4;
$L__BB6_2:
	shl.b32 	%r9, %r1, 2;
	mov.u32 	%r10, _ZZ17ComputeSquaredSumPKfPfiE9sharedSum;
	add.s32 	%r5, %r10, %r9;
	st.shared.f32 	[%r5], %f9;
	bar.sync 	0;
	setp.lt.u32 	%p2, %r13, 2;
	@%p2 bra 	$L__BB6_6;
$L__BB6_3:
	shr.u32 	%r7, %r13, 1;
	setp.ge.u32 	%p3, %r1, %r7;
	@%p3 bra 	$L__BB6_5;
	shl.b32 	%r11, %r7, 2;
	add.s32 	%r12, %r5, %r11;
	ld.shared.f32 	%f5, [%r12];
	ld.shared.f32 	%f6, [%r5];
	add.f32 	%f7, %f5, %f6;
	st.shared.f32 	[%r5], %f7;
$L__BB6_5:
	bar.sync 	0;
	setp.gt.u32 	%p4, %r13, 3;
	mov.u32 	%r13, %r7;
	@%p4 bra 	$L__BB6_3;
$L__BB6_6:
	setp.ne.s32 	%p5, %r1, 0;
	@%p5 bra 	$L__BB6_8;
	ld.shared.f32 	%f8, [_ZZ17ComputeSquaredSumPKfPfiE9sharedSum];
	cvta.to.global.u64 	%rd6, %rd2;
	mul.wide.u32 	%rd7, %r2, 4;
	add.s64 	%rd8, %rd6, %rd7;
	st.global.f32 	[%rd8], %f8;
$L__BB6_8:
	ret;

}
	// .globl	_Z13ScaleGradientPfif
.visible .entry _Z13ScaleGradientPfif(
	.param .u64 .ptr .align 1 _Z13ScaleGradientPfif_param_0,
	.param .u32 _Z13ScaleGradientPfif_param_1,
	.param .f32 _Z13ScaleGradientPfif_param_2
)
{
	.reg .pred 	%p<2>;
	.reg .b32 	%r<6>;
	.reg .b32 	%f<4>;
	.reg .b64 	%rd<5>;

	ld.param.u64 	%rd1, [_Z13ScaleGradientPfif_param_0];
	ld.param.u32 	%r2, [_Z13ScaleGradientPfif_param_1];
	ld.param.f32 	%f1, [_Z13ScaleGradientPfif_param_2];
	mov.u32 	%r3, %ctaid.x;
	mov.u32 	%r4, %ntid.x;
	mov.u32 	%r5, %tid.x;
	mad.lo.s32 	%r1, %r3, %r4, %r5;
	setp.ge.s32 	%p1, %r1, %r2;
	@%p1 bra 	$L__BB7_2;
	cvta.to.global.u64 	%rd2, %rd1;
	mul.wide.s32 	%rd3, %r1, 4;
	add.s64 	%rd4, %rd2, %rd3;
	ld.global.f32 	%f2, [%rd4];
	mul.f32 	%f3, %f1, %f2;
	st.global.f32 	[%rd4], %f3;
$L__BB7_2:
	ret;

}
	// .globl	_Z17__CU_Compute_dEdzPfPKfS1_ib
.visible .entry _Z17__CU_Compute_dEdzPfPKfS1_ib(
	.param .u64 .ptr .align 1 _Z17__CU_Compute_dEdzPfPKfS1_ib_param_0,
	.param .u64 .ptr .align 1 _Z17__CU_Compute_dEdzPfPKfS1_ib_param_1,
	.param .u64 .ptr .align 1 _Z17__CU_Compute_dEdzPfPKfS1_ib_param_2,
	.param .u32 _Z17__CU_Compute_dEdzPfPKfS1_ib_param_3,
	.param .u8 _Z17__CU_Compute_dEdzPfPKfS1_ib_param_4
)
{
	.reg .pred 	%p<4>;
	.reg .b16 	%rs<2>;
	.reg .b32 	%r<6>;
	.reg .b32 	%f<8>;
	.reg .b64 	%rd<12>;

	ld.param.u64 	%rd1, [_Z17__CU_Compute_dEdzPfPKfS1_ib_param_0];
	ld.param.u64 	%rd2, [_Z17__CU_Compute_dEdzPfPKfS1_ib_param_1];
	ld.param.u64 	%rd3, [_Z17__CU_Compute_dEdzPfPKfS1_ib_param_2];
	ld.param.u32 	%r2, [_Z17__CU_Compute_dEdzPfPKfS1_ib_param_3];
	ld.param.s8 	%rs1, [_Z17__CU_Compute_dEdzPfPKfS1_ib_param_4];
	mov.u32 	%r3, %ctaid.x;
	mov.u32 	%r4, %ntid.x;
	mov.u32 	%r5, %tid.x;
	mad.lo.s32 	%r1, %r3, %r4, %r5;
	setp.ge.s32 	%p1, %r1, %r2;
	@%p1 bra 	$L__BB8_4;
	setp.eq.s16 	%p2, %rs1, 0;
	mov.f32 	%f7, 0f3F800000;
	@%p2 bra 	$L__BB8_3;
	cvta.to.global.u64 	%rd4, %rd3;
	mul.wide.s32 	%rd5, %r1, 4;
	add.s64 	%rd6, %rd4, %rd5;
	ld.global.f32 	%f4, [%rd6];
	setp.gt.f32 	%p3, %f4, 0f00000000;
	selp.f32 	%f7, 0f3F800000, 0f00000000, %p3;
$L__BB8_3:
	cvta.to.global.u64 	%rd7, %rd2;
	mul.wide.s32 	%rd8, %r1, 4;
	add.s64 	%rd9, %rd7, %rd8;
	ld.global.f32 	%f5, [%rd9];
	mul.f32 	%f6, %f7, %f5;
	cvta.to.global.u64 	%rd10, %rd1;
	add.s64 	%rd11, %rd10, %rd8;
	st.global.f32 	[%rd11], %f6;
$L__BB8_4:
	ret;

}
	// .globl	_Z22CU_MatmulAddBiasKernelPfPKfS1_S1_iii
.visible .entry _Z22CU_MatmulAddBiasKernelPfPKfS1_S1_iii(
	.param .u64 .ptr .align 1 _Z22CU_MatmulAddBiasKernelPfPKfS1_S1_iii_param_0,
	.param .u64 .ptr .align 1 _Z22CU_MatmulAddBiasKernelPfPKfS1_S1_iii_param_1,
	.param .u64 .ptr .align 1 _Z22CU_MatmulAddBiasKernelPfPKfS1_S1_iii_param_2,
	.param .u64 .ptr .align 1 _Z22CU_MatmulAddBiasKernelPfPKfS1_S1_iii_param_3,
	.param .u32 _Z22CU_MatmulAddBiasKernelPfPKfS1_S1_iii_param_4,
	.param .u32 _Z22CU_MatmulAddBiasKernelPfPKfS1_S1_iii_param_5,
	.param .u32 _Z22CU_MatmulAddBiasKernelPfPKfS1_S1_iii_param_6
)
{
	.reg .pred 	%p<13>;
	.reg .b32 	%r<41>;
	.reg .b32 	%f<70>;
	.reg .b64 	%rd<57>;

	ld.param.u64 	%rd6, [_Z22CU_MatmulAddBiasKernelPfPKfS1_S1_iii_param_0];
	ld.param.u64 	%rd8, [_Z22CU_MatmulAddBiasKernelPfPKfS1_S1_iii_param_1];
	ld.param.u64 	%rd9, [_Z22CU_MatmulAddBiasKernelPfPKfS1_S1_iii_param_2];
	ld.param.u64 	%rd7, [_Z22CU_MatmulAddBiasKernelPfPKfS1_S1_iii_param_3];
	ld.param.u32 	%r20, [_Z22CU_MatmulAddBiasKernelPfPKfS1_S1_iii_param_4];
	ld.param.u32 	%r18, [_Z22CU_MatmulAddBiasKernelPfPKfS1_S1_iii_param_5];
	ld.param.u32 	%r19, [_Z22CU_MatmulAddBiasKernelPfPKfS1_S1_iii_param_6];
	cvta.to.global.u64 	%rd1, %rd9;
	cvta.to.global.u64 	%rd2, %rd8;
	mov.u32 	%r21, %ctaid.x;
	mov.u32 	%r22, %ntid.x;
	mov.u32 	%r23, %tid.x;
	mad.lo.s32 	%r1, %r21, %r22, %r23;
	mov.u32 	%r24, %ctaid.y;
	mov.u32 	%r25, %ntid.y;
	mov.u32 	%r26, %tid.y;
	mad.lo.s32 	%r2, %r24, %r25, %r26;
	setp.ge.s32 	%p1, %r2, %r20;
	setp.ge.s32 	%p2, %r1, %r19;
	or.pred  	%p3, %p1, %p2;
	@%p3 bra 	$L__BB9_14;
	setp.lt.s32 	%p4, %r18, 1;
	mov.f32 	%f69, 0f00000000;
	@%p4 bra 	$L__BB9_13;
	mul.lo.s32 	%r3, %r18, %r2;
	and.b32  	%r4, %r18, 7;
	setp.lt.u32 	%p5, %r18, 8;
	mov.f32 	%f69, 0f00000000;
	mov.b32 	%r39, 0;
	@%p5 bra 	$L__BB9_5;
	and.b32  	%r39, %r18, 2147483640;
	neg.s32 	%r37, %r39;
	shl.b32 	%r7, %r19, 3;
	mul.wide.u32 	%rd10, %r3, 4;
	add.s64 	%rd11, %rd10, %rd2;
	add.s64 	%rd56, %rd11, 16;
	mov.f32 	%f69, 0f00000000;
	mul.wide.s32 	%rd14, %r19, 4;
	mov.u32 	%r36, %r1;
$L__BB9_4:
	.pragma "nounroll";
	ld.global.nc.f32 	%f17, [%rd56+-16];
	mul.wide.s32 	%rd12, %r36, 4;
	add.s64 	%rd13, %rd1, %rd12;
	ld.global.nc.f32 	%f18, [%rd13];
	fma.rn.f32 	%f19, %f17, %f18, %f69;
	ld.global.nc.f32 	%f20, [%rd56+-12];
	add.s64 	%rd15, %rd13, %rd14;
	ld.global.nc.f32 	%f21, [%rd15];
	fma.rn.f32 	%f22, %f20, %f21, %f19;
	ld.global.nc.f32 	%f23, [%rd56+-8];
	add.s64 	%rd16, %rd15, %rd14;
	ld.global.nc.f32 	%f24, [%rd16];
	fma.rn.f32 	%f25, %f23, %f24, %f22;
	ld.global.nc.f32 	%f26, [%rd56+-4];
	add.s64 	%rd17, %rd16, %rd14;
	ld.global.nc.f32 	%f27, [%rd17];
	fma.rn.f32 	%f28, %f26, %f27, %f25;
	ld.global.nc.f32 	%f29, [%rd56];
	add.s64 	%rd18, %rd17, %rd14;
	ld.global.nc.f32 	%f30, [%rd18];
	fma.rn.f32 	%f31, %f29, %f30, %f28;
	ld.global.nc.f32 	%f32, [%rd56+4];
	add.s64 	%rd19, %rd18, %rd14;
	ld.global.nc.f32 	%f33, [%rd19];
	fma.rn.f32 	%f34, %f32, %f33, %f31;
	ld.global.nc.f32 	%f35, [%rd56+8];
	add.s64 	%rd20, %rd19, %rd14;
	ld.global.nc.f32 	%f36, [%rd20];
	fma.rn.f32 	%f37, %f35, %f36, %f34;
	ld.global.nc.f32 	%f38, [%rd56+12];
	add.s64 	%rd21, %rd20, %rd14;
	ld.global.nc.f32 	%f39, [%rd21];
	fma.rn.f32 	%f69, %f38, %f39, %f37;
	add.s32 	%r37, %r37, 8;
	add.s32 	%r36, %r36, %r7;
	add.s64 	%rd56, %rd56, 32;
	setp.ne.s32 	%p6, %r37, 0;
	@%p6 bra 	$L__BB9_4;
$L__BB9_5:
	setp.eq.s32 	%p7, %r4, 0;
	@%p7 bra 	$L__BB9_13;
	and.b32  	%r13, %r18, 3;
	setp.lt.u32 	%p8, %r4, 4;
	@%p8 bra 	$L__BB9_8;
	add.s32 	%r28, %r39, %r3;
	mul.wide.u32 	%rd22, %r28, 4;
	add.s64 	%rd23, %rd2, %rd22;
	ld.global.nc.f32 	%f41, [%rd23];
	mad.lo.s32 	%r29, %r39, %r19, %r1;
	mul.wide.s32 	%rd24, %r29, 4;
	add.s64 	%rd25, %rd1, %rd24;
	ld.global.nc.f32 	%f42, [%rd25];
	fma.rn.f32 	%f43, %f41, %f42, %f69;
	cvt.u64.u32 	%rd26, %r3;
	cvt.u64.u32 	%rd27, %r39;
	add.s64 	%rd28, %rd27, %rd26;
	shl.b64 	%rd29, %rd28, 2;
	add.s64 	%rd30, %rd2, %rd29;
	ld.global.nc.f32 	%f44, [%rd30+4];
	mul.wide.s32 	%rd31, %r19, 4;
	add.s64 	%rd32, %rd25, %rd31;
	ld.global.nc.f32 	%f45, [%rd32];
	fma.rn.f32 	%f46, %f44, %f45, %f43;
	ld.global.nc.f32 	%f47, [%rd30+8];
	add.s64 	%rd33, %rd32, %rd31;
	ld.global.nc.f32 	%f48, [%rd33];
	fma.rn.f32 	%f49, %f47, %f48, %f46;
	ld.global.nc.f32 	%f50, [%rd30+12];
	add.s64 	%rd34, %rd33, %rd31;
	ld.global.nc.f32 	%f51, [%rd34];
	fma.rn.f32 	%f69, %f50, %f51, %f49;
	add.s32 	%r39, %r39, 4;
$L__BB9_8:
	setp.eq.s32 	%p9, %r13, 0;
	@%p9 bra 	$L__BB9_13;
	setp.eq.s32 	%p10, %r13, 1;
	@%p10 bra 	$L__BB9_11;
	add.s32 	%r30, %r39, %r3;
	mul.wide.u32 	%rd35, %r30, 4;
	add.s64 	%rd36, %rd2, %rd35;
	ld.global.nc.f32 	%f53, [%rd36];
	mad.lo.s32 	%r31, %r39, %r19, %r1;
	mul.wide.s32 	%rd37, %r31, 4;
	add.s64 	%rd38, %rd1, %rd37;
	ld.global.nc.f32 	%f54, [%rd38];
	fma.rn.f32 	%f55, %f53, %f54, %f69;
	cvt.u64.u32 	%rd39, %r3;
	cvt.u64.u32 	%rd40, %r39;
	add.s64 	%rd41, %rd40, %rd39;
	shl.b64 	%rd42, %rd41, 2;
	add.s64 	%rd43, %rd2, %rd42;
	ld.global.nc.f32 	%f56, [%rd43+4];
	mul.wide.s32 	%rd44, %r19, 4;
	add.s64 	%rd45, %rd38, %rd44;
	ld.global.nc.f32 	%f57, [%rd45];
	fma.rn.f32 	%f69, %f56, %f57, %f55;
	add.s32 	%r39, %r39, 2;
$L__BB9_11:
	and.b32  	%r32, %r18, 1;
	setp.eq.b32 	%p11, %r32, 1;
	not.pred 	%p12, %p11;
	@%p12 bra 	$L__BB9_13;
	add.s32 	%r33, %r39, %r3;
	mul.wide.u32 	%rd46, %r33, 4;
	add.s64 	%rd47, %rd2, %rd46;
	ld.global.nc.f32 	%f58, [%rd47];
	mad.lo.s32 	%r34, %r39, %r19, %r1;
	mul.wide.s32 	%rd48, %r34, 4;
	add.s64 	%rd49, %rd1, %rd48;
	ld.global.nc.f32 	%f59, [%rd49];
	fma.rn.f32 	%f69, %f58, %f59, %f69;
$L__BB9_13:
	cvta.to.global.u64 	%rd50, %rd7;
	mul.wide.s32 	%rd51, %r1, 4;
	add.s64 	%rd52, %rd50, %rd51;
	ld.global.nc.f32 	%f60, [%rd52];
	add.f32 	%f61, %f69, %f60;
	mad.lo.s32 	%r35, %r19, %r2, %r1;
	cvta.to.global.u64 	%rd53, %rd6;
	mul.wide.s32 	%rd54, %r35, 4;
	add.s64 	%rd55, %rd53, %rd54;
	st.global.f32 	[%rd55], %f61;
$L__BB9_14:
	ret;

}
	// .globl	_Z24__CU_ComputeBiasGradientPfPKfii
.visible .entry _Z24__CU_ComputeBiasGradientPfPKfii(
	.param .u64 .ptr .align 1 _Z24__CU_ComputeBiasGradientPfPKfii_param_0,
	.param .u64 .ptr .align 1 _Z24__CU_ComputeBiasGradientPfPKfii_param_1,
	.param .u32 _Z24__CU_ComputeBiasGradientPfPKfii_param_2,
	.param .u32 _Z24__CU_ComputeBiasGradientPfPKfii_param_3
)
{
	.reg .pred 	%p<11>;
	.reg .b32 	%r<38>;
	.reg .b32 	%f<83>;
	.reg .b64 	%rd<43>;

	ld.param.u64 	%rd2, [_Z24__CU_ComputeBiasGradientPfPKfii_param_0];
	ld.param.u64 	%rd3, [_Z24__CU_ComputeBiasGradientPfPKfii_param_1];
	ld.param.u32 	%r23, [_Z24__CU_ComputeBiasGradientPfPKfii_param_2];
	ld.param.u32 	%r24, [_Z24__CU_ComputeBiasGradientPfPKfii_param_3];
	cvta.to.global.u64 	%rd1, %rd3;
	mov.u32 	%r25, %ctaid.x;
	mov.u32 	%r26, %ntid.x;
	mov.u32 	%r27, %tid.x;
	mad.lo.s32 	%r1, %r25, %r26, %r27;
	setp.ge.s32 	%p1, %r1, %r24;
	@%p1 bra 	$L__BB10_15;
	setp.lt.s32 	%p2, %r23, 1;
	mov.f32 	%f82, 0f00000000;
	@%p2 bra 	$L__BB10_14;
	and.b32  	%r2, %r23, 15;
	setp.lt.u32 	%p3, %r23, 16;
	mov.f32 	%f82, 0f00000000;
	mov.b32 	%r34, 0;
	@%p3 bra 	$L__BB10_5;
	and.b32  	%r34, %r23, 2147483632;
	neg.s32 	%r32, %r34;
	shl.b32 	%r5, %r24, 4;
	mov.f32 	%f82, 0f00000000;
	mul.wide.s32 	%rd6, %r24, 4;
	mov.u32 	%r31, %r1;
$L__BB10_4:
	.pragma "nounroll";
	mul.wide.s32 	%rd4, %r31, 4;
	add.s64 	%rd5, %rd1, %rd4;
	ld.global.f32 	%f18, [%rd5];
	add.f32 	%f19, %f82, %f18;
	add.s64 	%rd7, %rd5, %rd6;
	ld.global.f32 	%f20, [%rd7];
	add.f32 	%f21, %f19, %f20;
	add.s64 	%rd8, %rd7, %rd6;
	ld.global.f32 	%f22, [%rd8];
	add.f32 	%f23, %f21, %f22;
	add.s64 	%rd9, %rd8, %rd6;
	ld.global.f32 	%f24, [%rd9];
	add.f32 	%f25, %f23, %f24;
	add.s64 	%rd10, %rd9, %rd6;
	ld.global.f32 	%f26, [%rd10];
	add.f32 	%f27, %f25, %f26;
	add.s64 	%rd11, %rd10, %rd6;
	ld.global.f32 	%f28, [%rd11];
	add.f32 	%f29, %f27, %f28;
	add.s64 	%rd12, %rd11, %rd6;
	ld.global.f32 	%f30, [%rd12];
	add.f32 	%f31, %f29, %f30;
	add.s64 	%rd13, %rd12, %rd6;
	ld.global.f32 	%f32, [%rd13];
	add.f32 	%f33, %f31, %f32;
	add.s64 	%rd14, %rd13, %rd6;
	ld.global.f32 	%f34, [%rd14];
	add.f32 	%f35, %f33, %f34;
	add.s64 	%rd15, %rd14, %rd6;
	ld.global.f32 	%f36, [%rd15];
	add.f32 	%f37, %f35, %f36;
	add.s64 	%rd16, %rd15, %rd6;
	ld.global.f32 	%f38, [%rd16];
	add.f32 	%f39, %f37, %f38;
	add.s64 	%rd17, %rd16, %rd6;
	ld.global.f32 	%f40, [%rd17];
	add.f32 	%f41, %f39, %f40;
	add.s64 	%rd18, %rd17, %rd6;
	ld.global.f32 	%f42, [%rd18];
	add.f32 	%f43, %f41, %f42;
	add.s64 	%rd19, %rd18, %rd6;
	ld.global.f32 	%f44, [%rd19];
	add.f32 	%f45, %f43, %f44;
	add.s64 	%rd20, %rd19, %rd6;
	ld.global.f32 	%f46, [%rd20];
	add.f32 	%f47, %f45, %f46;
	add.s64 	%rd21, %rd20, %rd6;
	ld.global.f32 	%f48, [%rd21];
	add.f32 	%f82, %f47, %f48;
	add.s32 	%r32, %r32, 16;
	add.s32 	%r31, %r31, %r5;
	setp.ne.s32 	%p4, %r32, 0;
	@%p4 bra 	$L__BB10_4;
$L__BB10_5:
	setp.eq.s32 	%p5, %r2, 0;
	@%p5 bra 	$L__BB10_14;
	and.b32  	%r11, %r23, 7;
	setp.lt.u32 	%p6, %r2, 8;
	@%p6 bra 	$L__BB10_8;
	mad.lo.s32 	%r29, %r34, %r24, %r1;
	mul.wide.s32 	%rd22, %r29, 4;
	add.s64 	%rd23, %rd1, %rd22;
	ld.global.f32 	%f50, [%rd23];
	add.f32 	%f51, %f82, %f50;
	mul.wide.s32 	%rd24, %r24, 4;
	add.s64 	%rd25, %rd23, %rd24;
	ld.global.f32 	%f52, [%rd25];
	add.f32 	%f53, %f51, %f52;
	add.s64 	%rd26, %rd25, %rd24;
	ld.global.f32 	%f54, [%rd26];
	add.f32 	%f55, %f53, %f54;
	add.s64 	%rd27, %rd26, %rd24;
	ld.global.f32 	%f56, [%rd27];
	add.f32 	%f57, %f55, %f56;
	add.s64 	%rd28, %rd27, %rd24;
	ld.global.f32 	%f58, [%rd28];
	add.f32 	%f59, %f57, %f58;
	add.s64 	%rd29, %rd28, %rd24;
	ld.global.f32 	%f60, [%rd29];
	add.f32 	%f61, %f59, %f60;
	add.s64 	%rd30, %rd29, %rd24;
	ld.global.f32 	%f62, [%rd30];
	add.f32 	%f63, %f61, %f62;
	add.s64 	%rd31, %rd30, %rd24;
	ld.global.f32 	%f64, [%rd31];
	add.f32 	%f82, %f63, %f64;
	add.s32 	%r34, %r34, 8;
$L__BB10_8:
	setp.eq.s32 	%p7, %r11, 0;
	@%p7 bra 	$L__BB10_14;
	and.b32  	%r14, %r23, 3;
	setp.lt.u32 	%p8, %r11, 4;
	@%p8 bra 	$L__BB10_11;
	mad.lo.s32 	%r30, %r34, %r24, %r1;
	mul.wide.s32 	%rd32, %r30, 4;
	add.s64 	%rd33, %rd1, %rd32;
	ld.global.f32 	%f66, [%rd33];
	add.f32 	%f67, %f82, %f66;
	mul.wide.s32 	%rd34, %r24, 4;
	add.s64 	%rd35, %rd33, %rd34;
	ld.global.f32 	%f68, [%rd35];
	add.f32 	%f69, %f67, %f68;
	add.s64 	%rd36, %rd35, %rd34;
	ld.global.f32 	%f70, [%rd36];
	add.f32 	%f71, %f69, %f70;
	add.s64 	%rd37, %rd36, %rd34;
	ld.global.f32 	%f72, [%rd37];
	add.f32 	%f82, %f71, %f72;
	add.s32 	%r34, %r34, 4;
$L__BB10_11:
	setp.eq.s32 	%p9, %r14, 0;
	@%p9 bra 	$L__BB10_14;
	mad.lo.s32 	%r37, %r34, %r24, %r1;
	neg.s32 	%r36, %r14;
$L__BB10_13:
	.pragma "nounroll";
	mul.wide.s32 	%rd38, %r37, 4;
	add.s64 	%rd39, %rd1, %rd38;
	ld.global.f32 	%f73, [%rd39];
	add.f32 	%f82, %f82, %f73;
	add.s32 	%r37, %r37, %r24;
	add.s32 	%r36, %r36, 1;
	setp.ne.s32 	%p10, %r36, 0;
	@%p10 bra 	$L__BB10_13;
$L__BB10_14:
	cvta.to.global.u64 	%rd40, %rd2;
	mul.wide.s32 	%rd41, %r1, 4;
	add.s64 	%rd42, %rd40, %rd41;
	st.global.f32 	[%rd42], %f82;
$L__BB10_15:
	ret;

}
	// .globl	_Z14softmax_kernelPfii
.visible .entry _Z14softmax_kernelPfii(
	.param .u64 .ptr .align 1 _Z14softmax_kernelPfii_param_0,
	.param .u32 _Z14softmax_kernelPfii_param_1,
	.param .u32 _Z14softmax_kernelPfii_param_2
)
{
	.reg .pred 	%p<29>;
	.reg .b32 	%r<107>;
	.reg .b32 	%f<393>;
	.reg .b64 	%rd<48>;

	ld.param.u64 	%rd16, [_Z14softmax_kernelPfii_param_0];
	ld.param.u32 	%r50, [_Z14softmax_kernelPfii_param_1];
	ld.param.u32 	%r49, [_Z14softmax_kernelPfii_param_2];
	mov.u32 	%r51, %ctaid.x;
	mov.u32 	%r52, %ntid.x;
	mov.u32 	%r53, %tid.x;
	mad.lo.s32 	%r1, %r51, %r52, %r53;
	setp.ge.s32 	%p1, %r1, %r50;
	@%p1 bra 	$L__BB11_40;
	cvta.to.global.u64 	%rd1, %rd16;
	mul.lo.s32 	%r2, %r49, %r1;
	mul.wide.s32 	%rd17, %r2, 4;
	add.s64 	%rd2, %rd1, %rd17;
	ld.global.f32 	%f383, [%rd2];
	setp.lt.s32 	%p2, %r49, 2;
	@%p2 bra 	$L__BB11_15;
	add.s32 	%r3, %r49, -1;
	add.s32 	%r55, %r49, -2;
	and.b32  	%r4, %r3, 15;
	setp.lt.u32 	%p3, %r55, 15;
	mov.b32 	%r92, 1;
	@%p3 bra 	$L__BB11_6;
	and.b32  	%r57, %r3, -16;
	neg.s32 	%r97, %r57;
	add.s64 	%rd19, %rd17, %rd1;
	add.s64 	%rd44, %rd19, 32;
	mov.b32 	%r96, 0;
$L__BB11_4:
	.pragma "nounroll";
	ld.global.f32 	%f28, [%rd44+-28];
	max.f32 	%f29, %f383, %f28;
	ld.global.f32 	%f30, [%rd44+-24];
	max.f32 	%f31, %f29, %f30;
	ld.global.f32 	%f32, [%rd44+-20];
	max.f32 	%f33, %f31, %f32;
	ld.global.f32 	%f34, [%rd44+-16];
	max.f32 	%f35, %f33, %f34;
	ld.global.f32 	%f36, [%rd44+-12];
	max.f32 	%f37, %f35, %f36;
	ld.global.f32 	%f38, [%rd44+-8];
	max.f32 	%f39, %f37, %f38;
	ld.global.f32 	%f40, [%rd44+-4];
	max.f32 	%f41, %f39, %f40;
	ld.global.f32 	%f42, [%rd44];
	max.f32 	%f43, %f41, %f42;
	ld.global.f32 	%f44, [%rd44+4];
	max.f32 	%f45, %f43, %f44;
	ld.global.f32 	%f46, [%rd44+8];
	max.f32 	%f47, %f45, %f46;
	ld.global.f32 	%f48, [%rd44+12];
	max.f32 	%f49, %f47, %f48;
	ld.global.f32 	%f50, [%rd44+16];
	max.f32 	%f51, %f49, %f50;
	ld.global.f32 	%f52, [%rd44+20];
	max.f32 	%f53, %f51, %f52;
	ld.global.f32 	%f54, [%rd44+24];
	max.f32 	%f55, %f53, %f54;
	ld.global.f32 	%f56, [%rd44+28];
	max.f32 	%f57, %f55, %f56;
	ld.global.f32 	%f58, [%rd44+32];
	max.f32 	%f383, %f57, %f58;
	add.s32 	%r97, %r97, 16;
	add.s32 	%r96, %r96, 16;
	add.s64 	%rd44, %rd44, 64;
	setp.eq.s32 	%p4, %r97, 0;
	@%p4 bra 	$L__BB11_5;
	bra.uni 	$L__BB11_4;
$L__BB11_5:
	add.s32 	%r92, %r96, 1;
$L__BB11_6:
	setp.eq.s32 	%p5, %r4, 0;
	@%p5 bra 	$L__BB11_15;
	and.b32  	%r8, %r3, 7;
	setp.lt.u32 	%p6, %r4, 8;
	@%p6 bra 	$L__BB11_9;
	mul.wide.s32 	%rd20, %r92, 4;
	add.s64 	%rd21, %rd2, %rd20;
	ld.global.f32 	%f60, [%rd21];
	max.f32 	%f61, %f383, %f60;
	ld.global.f32 	%f62, [%rd21+4];
	max.f32 	%f63, %f61, %f62;
	ld.global.f32 	%f64, [%rd21+8];
	max.f32 	%f65, %f63, %f64;
	ld.global.f32 	%f66, [%rd21+12];
	max.f32 	%f67, %f65, %f66;
	ld.global.f32 	%f68, [%rd21+16];
	max.f32 	%f69, %f67, %f68;
	ld.global.f32 	%f70, [%rd21+20];
	max.f32 	%f71, %f69, %f70;
	ld.global.f32 	%f72, [%rd21+24];
	max.f32 	%f73, %f71, %f72;
	ld.global.f32 	%f74, [%rd21+28];
	max.f32 	%f383, %f73, %f74;
	add.s32 	%r92, %r92, 8;
$L__BB11_9:
	setp.eq.s32 	%p7, %r8, 0;
	@%p7 bra 	$L__BB11_15;
	and.b32  	%r11, %r3, 3;
	setp.lt.u32 	%p8, %r8, 4;
	@%p8 bra 	$L__BB11_12;
	mul.wide.s32 	%rd22, %r92, 4;
	add.s64 	%rd23, %rd2, %rd22;
	ld.global.f32 	%f76, [%rd23];
	max.f32 	%f77, %f383, %f76;
	ld.global.f32 	%f78, [%rd23+4];
	max.f32 	%f79, %f77, %f78;
	ld.global.f32 	%f80, [%rd23+8];
	max.f32 	%f81, %f79, %f80;
	ld.global.f32 	%f82, [%rd23+12];
	max.f32 	%f383, %f81, %f82;
	add.s32 	%r92, %r92, 4;
$L__BB11_12:
	setp.eq.s32 	%p9, %r11, 0;
	@%p9 bra 	$L__BB11_15;
	neg.s32 	%r94, %r11;
$L__BB11_14:
	.pragma "nounroll";
	mul.wide.s32 	%rd25, %r92, 4;
	add.s64 	%rd26, %rd2, %rd25;
	ld.global.f32 	%f83, [%rd26];
	max.f32 	%f383, %f383, %f83;
	add.s32 	%r92, %r92, 1;
	add.s32 	%r94, %r94, 1;
	setp.ne.s32 	%p10, %r94, 0;
	@%p10 bra 	$L__BB11_14;
$L__BB11_15:
	setp.lt.s32 	%p11, %r49, 1;
	mov.f32 	%f391, 0f00000000;
	@%p11 bra 	$L__BB11_27;
	and.b32  	%r19, %r49, 7;
	setp.lt.u32 	%p12, %r49, 8;
	mov.f32 	%f391, 0f00000000;
	mov.b32 	%r98, 0;
	@%p12 bra 	$L__BB11_19;
	and.b32  	%r98, %r49, 2147483640;
	neg.s32 	%r101, %r98;
	add.s64 	%rd28, %rd17, %rd1;
	add.s64 	%rd45, %rd28, 16;
	mov.f32 	%f391, 0f00000000;
$L__BB11_18:
	.pragma "nounroll";
	ld.global.f32 	%f88, [%rd45+-16];
	sub.f32 	%f89, %f88, %f383;
	fma.rn.f32 	%f90, %f89, 0f3BBB989D, 0f3F000000;
	cvt.sat.f32.f32 	%f91, %f90;
	mov.f32 	%f92, 0f4B400001;
	mov.f32 	%f93, 0f437C0000;
	fma.rm.f32 	%f94, %f91, %f93, %f92;
	add.f32 	%f95, %f94, 0fCB40007F;
	neg.f32 	%f96, %f95;
	fma.rn.f32 	%f97, %f89, 0f3FB8AA3B, %f96;
	fma.rn.f32 	%f98, %f89, 0f32A57060, %f97;
	mov.b32 	%r59, %f94;
	shl.b32 	%r60, %r59, 23;
	mov.b32 	%f99, %r60;
	ex2.approx.ftz.f32 	%f100, %f98;
	mul.f32 	%f101, %f100, %f99;
	st.global.f32 	[%rd45+-16], %f101;
	add.f32 	%f102, %f391, %f101;
	ld.global.f32 	%f103, [%rd45+-12];
	sub.f32 	%f104, %f103, %f383;
	fma.rn.f32 	%f105, %f104, 0f3BBB989D, 0f3F000000;
	cvt.sat.f32.f32 	%f106, %f105;
	fma.rm.f32 	%f107, %f106, %f93, %f92;
	add.f32 	%f108, %f107, 0fCB40007F;
	neg.f32 	%f109, %f108;
	fma.rn.f32 	%f110, %f104, 0f3FB8AA3B, %f109;
	fma.rn.f32 	%f111, %f104, 0f32A57060, %f110;
	mov.b32 	%r61, %f107;
	shl.b32 	%r62, %r61, 23;
	mov.b32 	%f112, %r62;
	ex2.approx.ftz.f32 	%f113, %f111;
	mul.f32 	%f114, %f113, %f112;
	st.global.f32 	[%rd45+-12], %f114;
	add.f32 	%f115, %f102, %f114;
	ld.global.f32 	%f116, [%rd45+-8];
	sub.f32 	%f117, %f116, %f383;
	fma.rn.f32 	%f118, %f117, 0f3BBB989D, 0f3F000000;
	cvt.sat.f32.f32 	%f119, %f118;
	fma.rm.f32 	%f120, %f119, %f93, %f92;
	add.f32 	%f121, %f120, 0fCB40007F;
	neg.f32 	%f122, %f121;
	fma.rn.f32 	%f123, %f117, 0f3FB8AA3B, %f122;
	fma.rn.f32 	%f124, %f117, 0f32A57060, %f123;
	mov.b32 	%r63, %f120;
	shl.b32 	%r64, %r63, 23;
	mov.b32 	%f125, %r64;
	ex2.approx.ftz.f32 	%f126, %f124;
	mul.f32 	%f127, %f126, %f125;
	st.global.f32 	[%rd45+-8], %f127;
	add.f32 	%f128, %f115, %f127;
	ld.global.f32 	%f129, [%rd45+-4];
	sub.f32 	%f130, %f129, %f383;
	fma.rn.f32 	%f131, %f130, 0f3BBB989D, 0f3F000000;
	cvt.sat.f32.f32 	%f132, %f131;
	fma.rm.f32 	%f133, %f132, %f93, %f92;
	add.f32 	%f134, %f133, 0fCB40007F;
	neg.f32 	%f135, %f134;
	fma.rn.f32 	%f136, %f130, 0f3FB8AA3B, %f135;
	fma.rn.f32 	%f137, %f130, 0f32A57060, %f136;
	mov.b32 	%r65, %f133;
	shl.b32 	%r66, %r65, 23;
	mov.b32 	%f138, %r66;
	ex2.approx.ftz.f32 	%f139, %f137;
	mul.f32 	%f140, %f139, %f138;
	st.global.f32 	[%rd45+-4], %f140;
	add.f32 	%f141, %f128, %f140;
	ld.global.f32 	%f142, [%rd45];
	sub.f32 	%f143, %f142, %f383;
	fma.rn.f32 	%f144, %f143, 0f3BBB989D, 0f3F000000;
	cvt.sat.f32.f32 	%f145, %f144;
	fma.rm.f32 	%f146, %f145, %f93, %f92;
	add.f32 	%f147, %f146, 0fCB40007F;
	neg.f32 	%f148, %f147;
	fma.rn.f32 	%f149, %f143, 0f3FB8AA3B, %f148;
	fma.rn.f32 	%f150, %f143, 0f32A57060, %f149;
	mov.b32 	%r67, %f146;
	shl.b32 	%r68, %r67, 23;
	mov.b32 	%f151, %r68;
	ex2.approx.ftz.f32 	%f152, %f150;
	mul.f32 	%f153, %f152, %f151;
	st.global.f32 	[%rd45], %f153;
	add.f32 	%f154, %f141, %f153;
	ld.global.f32 	%f155, [%rd45+4];
	sub.f32 	%f156, %f155, %f383;
	fma.rn.f32 	%f157, %f156, 0f3BBB989D, 0f3F000000;
	cvt.sat.f32.f32 	%f158, %f157;
	fma.rm.f32 	%f159, %f158, %f93, %f92;
	add.f32 	%f160, %f159, 0fCB40007F;
	neg.f32 	%f161, %f160;
	fma.rn.f32 	%f162, %f156, 0f3FB8AA3B, %f161;
	fma.rn.f32 	%f163, %f156, 0f32A57060, %f162;
	mov.b32 	%r69, %f159;
	shl.b32 	%r70, %r69, 23;
	mov.b32 	%f164, %r70;
	ex2.approx.ftz.f32 	%f165, %f163;
	mul.f32 	%f166, %f165, %f164;
	st.global.f32 	[%rd45+4], %f166;
	add.f32 	%f167, %f154, %f166;
	ld.global.f32 	%f168, [%rd45+8];
	sub.f32 	%f169, %f168, %f383;
	fma.rn.f32 	%f170, %f169, 0f3BBB989D, 0f3F000000;
	cvt.sat.f32.f32 	%f171, %f170;
	fma.rm.f32 	%f172, %f171, %f93, %f92;
	add.f32 	%f173, %f172, 0fCB40007F;
	neg.f32 	%f174, %f173;
	fma.rn.f32 	%f175, %f169, 0f3FB8AA3B, %f174;
	fma.rn.f32 	%f176, %f169, 0f32A57060, %f175;
	mov.b32 	%r71, %f172;
	shl.b32 	%r72, %r71, 23;
	mov.b32 	%f177, %r72;
	ex2.approx.ftz.f32 	%f178, %f176;
	mul.f32 	%f179, %f178, %f177;
	st.global.f32 	[%rd45+8], %f179;
	add.f32 	%f180, %f167, %f179;
	ld.global.f32 	%f181, [%rd45+12];
	sub.f32 	%f182, %f181, %f383;
	fma.rn.f32 	%f183, %f182, 0f3BBB989D, 0f3F000000;
	cvt.sat.f32.f32 	%f184, %f183;
	fma.rm.f32 	%f185, %f184, %f93, %f92;
	add.f32 	%f186, %f185, 0fCB40007F;
	neg.f32 	%f187, %f186;
	fma.rn.f32 	%f188, %f182, 0f3FB8AA3B, %f187;
	fma.rn.f32 	%f189, %f182, 0f32A57060, %f188;
	mov.b32 	%r73, %f185;
	shl.b32 	%r74, %r73, 23;
	mov.b32 	%f190, %r74;
	ex2.approx.ftz.f32 	%f191, %f189;
	mul.f32 	%f192, %f191, %f190;
	st.global.f32 	[%rd45+12], %f192;
	add.f32 	%f391, %f180, %f192;
	add.s32 	%r101, %r101, 8;
	add.s64 	%rd45, %rd45, 32;
	setp.eq.s32 	%p13, %r101, 0;
	@%p13 bra 	$L__BB11_19;
	bra.uni 	$L__BB11_18;
$L__BB11_19:
	setp.eq.s32 	%p14, %r19, 0;
	@%p14 bra 	$L__BB11_27;
	and.b32  	%r27, %r49, 3;
	setp.lt.u32 	%p15, %r19, 4;
	@%p15 bra 	$L__BB11_22;
	mul.wide.u32 	%rd29, %r98, 4;
	add.s64 	%rd30, %rd2, %rd29;
	ld.global.f32 	%f194, [%rd30];
	sub.f32 	%f195, %f194, %f383;
	fma.rn.f32 	%f196, %f195, 0f3BBB989D, 0f3F000000;
	cvt.sat.f32.f32 	%f197, %f196;
	mov.f32 	%f198, 0f4B400001;
	mov.f32 	%f199, 0f437C0000;
	fma.rm.f32 	%f200, %f197, %f199, %f198;
	add.f32 	%f201, %f200, 0fCB40007F;
	neg.f32 	%f202, %f201;
	fma.rn.f32 	%f203, %f195, 0f3FB8AA3B, %f202;
	fma.rn.f32 	%f204, %f195, 0f32A57060, %f203;
	mov.b32 	%r75, %f200;
	shl.b32 	%r76, %r75, 23;
	mov.b32 	%f205, %r76;
	ex2.approx.ftz.f32 	%f206, %f204;
	mul.f32 	%f207, %f206, %f205;
	st.global.f32 	[%rd30], %f207;
	add.f32 	%f208, %f391, %f207;
	ld.global.f32 	%f209, [%rd30+4];
	sub.f32 	%f210, %f209, %f383;
	fma.rn.f32 	%f211, %f210, 0f3BBB989D, 0f3F000000;
	cvt.sat.f32.f32 	%f212, %f211;
	fma.rm.f32 	%f213, %f212, %f199, %f198;
	add.f32 	%f214, %f213, 0fCB40007F;
	neg.f32 	%f215, %f214;
	fma.rn.f32 	%f216, %f210, 0f3FB8AA3B, %f215;
	fma.rn.f32 	%f217, %f210, 0f32A57060, %f216;
	mov.b32 	%r77, %f213;
	shl.b32 	%r78, %r77, 23;
	mov.b32 	%f218, %r78;
	ex2.approx.ftz.f32 	%f219, %f217;
	mul.f32 	%f220, %f219, %f218;
	st.global.f32 	[%rd30+4], %f220;
	add.f32 	%f221, %f208, %f220;
	ld.global.f32 	%f222, [%rd30+8];
	sub.f32 	%f223, %f222, %f383;
	fma.rn.f32 	%f224, %f223, 0f3BBB989D, 0f3F000000;
	cvt.sat.f32.f32 	%f225, %f224;
	fma.rm.f32 	%f226, %f225, %f199, %f198;
	add.f32 	%f227, %f226, 0fCB40007F;
	neg.f32 	%f228, %f227;
	fma.rn.f32 	%f229, %f223, 0f3FB8AA3B, %f228;
	fma.rn.f32 	%f230, %f223, 0f32A57060, %f229;
	mov.b32 	%r79, %f226;
	shl.b32 	%r80, %r79, 23;
	mov.b32 	%f231, %r80;
	ex2.approx.ftz.f32 	%f232, %f230;
	mul.f32 	%f233, %f232, %f231;
	st.global.f32 	[%rd30+8], %f233;
	add.f32 	%f234, %f221, %f233;
	ld.global.f32 	%f235, [%rd30+12];
	sub.f32 	%f236, %f235, %f383;
	fma.rn.f32 	%f237, %f236, 0f3BBB989D, 0f3F000000;
	cvt.sat.f32.f32 	%f238, %f237;
	fma.rm.f32 	%f239, %f238, %f199, %f198;
	add.f32 	%f240, %f239, 0fCB40007F;
	neg.f32 	%f241, %f240;
	fma.rn.f32 	%f242, %f236, 0f3FB8AA3B, %f241;
	fma.rn.f32 	%f243, %f236, 0f32A57060, %f242;
	mov.b32 	%r81, %f239;
	shl.b32 	%r82, %r81, 23;
	mov.b32 	%f244, %r82;
	ex2.approx.ftz.f32 	%f245, %f243;
	mul.f32 	%f246, %f245, %f244;
	st.global.f32 	[%rd30+12], %f246;
	add.f32 	%f391, %f234, %f246;
	add.s32 	%r98, %r98, 4;
$L__BB11_22:
	setp.eq.s32 	%p16, %r27, 0;
	@%p16 bra 	$L__BB11_27;
	setp.eq.s32 	%p17, %r27, 1;
	@%p17 bra 	$L__BB11_25;
	mul.wide.u32 	%rd31, %r98, 4;
	add.s64 	%rd32, %rd2, %rd31;
	ld.global.f32 	%f248, [%rd32];
	sub.f32 	%f249, %f248, %f383;
	fma.rn.f32 	%f250, %f249, 0f3BBB989D, 0f3F000000;
	cvt.sat.f32.f32 	%f251, %f250;
	mov.f32 	%f252, 0f4B400001;
	mov.f32 	%f253, 0f437C0000;
	fma.rm.f32 	%f254, %f251, %f253, %f252;
	add.f32 	%f255, %f254, 0fCB40007F;
	neg.f32 	%f256, %f255;
	fma.rn.f32 	%f257, %f249, 0f3FB8AA3B, %f256;
	fma.rn.f32 	%f258, %f249, 0f32A57060, %f257;
	mov.b32 	%r83, %f254;
	shl.b32 	%r84, %r83, 23;
	mov.b32 	%f259, %r84;
	ex2.approx.ftz.f32 	%f260, %f258;
	mul.f32 	%f261, %f260, %f259;
	st.global.f32 	[%rd32], %f261;
	add.f32 	%f262, %f391, %f261;
	ld.global.f32 	%f263, [%rd32+4];
	sub.f32 	%f264, %f263, %f383;
	fma.rn.f32 	%f265, %f264, 0f3BBB989D, 0f3F000000;
	cvt.sat.f32.f32 	%f266, %f265;
	fma.rm.f32 	%f267, %f266, %f253, %f252;
	add.f32 	%f268, %f267, 0fCB40007F;
	neg.f32 	%f269, %f268;
	fma.rn.f32 	%f270, %f264, 0f3FB8AA3B, %f269;
	fma.rn.f32 	%f271, %f264, 0f32A57060, %f270;
	mov.b32 	%r85, %f267;
	shl.b32 	%r86, %r85, 23;
	mov.b32 	%f272, %r86;
	ex2.approx.ftz.f32 	%f273, %f271;
	mul.f32 	%f274, %f273, %f272;
	st.global.f32 	[%rd32+4], %f274;
	add.f32 	%f391, %f262, %f274;
	add.s32 	%r98, %r98, 2;
$L__BB11_25:
	and.b32  	%r87, %r49, 1;
	setp.eq.b32 	%p18, %r87, 1;
	not.pred 	%p19, %p18;
	@%p19 bra 	$L__BB11_27;
	mul.wide.u32 	%rd33, %r98, 4;
	add.s64 	%rd34, %rd2, %rd33;
	ld.global.f32 	%f275, [%rd34];
	sub.f32 	%f276, %f275, %f383;
	fma.rn.f32 	%f277, %f276, 0f3BBB989D, 0f3F000000;
	cvt.sat.f32.f32 	%f278, %f277;
	mov.f32 	%f279, 0f4B400001;
	mov.f32 	%f280, 0f437C0000;
	fma.rm.f32 	%f281, %f278, %f280, %f279;
	add.f32 	%f282, %f281, 0fCB40007F;
	neg.f32 	%f283, %f282;
	fma.rn.f32 	%f284, %f276, 0f3FB8AA3B, %f283;
	fma.rn.f32 	%f285, %f276, 0f32A57060, %f284;
	mov.b32 	%r88, %f281;
	shl.b32 	%r89, %r88, 23;
	mov.b32 	%f286, %r89;
	ex2.approx.ftz.f32 	%f287, %f285;
	mul.f32 	%f288, %f287, %f286;
	st.global.f32 	[%rd34], %f288;
	add.f32 	%f391, %f391, %f288;
$L__BB11_27:
	setp.lt.s32 	%p20, %r49, 1;
	@%p20 bra 	$L__BB11_40;
	and.b32  	%r32, %r49, 15;
	setp.lt.u32 	%p21, %r49, 16;
	mov.b32 	%r103, 0;
	@%p21 bra 	$L__BB11_31;
	and.b32  	%r103, %r49, 2147483632;
	neg.s32 	%r102, %r103;
	add.s64 	%rd36, %rd17, %rd1;
	add.s64 	%rd46, %rd36, 32;
$L__BB11_30:
	.pragma "nounroll";
	ld.global.f32 	%f289, [%rd46+-32];
	div.rn.f32 	%f290, %f289, %f391;
	max.f32 	%f291, %f290, 0f33D6BF95;
	st.global.f32 	[%rd46+-32], %f291;
	ld.global.f32 	%f292, [%rd46+-28];
	div.rn.f32 	%f293, %f292, %f391;
	max.f32 	%f294, %f293, 0f33D6BF95;
	st.global.f32 	[%rd46+-28], %f294;
	ld.global.f32 	%f295, [%rd46+-24];
	div.rn.f32 	%f296, %f295, %f391;
	max.f32 	%f297, %f296, 0f33D6BF95;
	st.global.f32 	[%rd46+-24], %f297;
	ld.global.f32 	%f298, [%rd46+-20];
	div.rn.f32 	%f299, %f298, %f391;
	max.f32 	%f300, %f299, 0f33D6BF95;
	st.global.f32 	[%rd46+-20], %f300;
	ld.global.f32 	%f301, [%rd46+-16];
	div.rn.f32 	%f302, %f301, %f391;
	max.f32 	%f303, %f302, 0f33D6BF95;
	st.global.f32 	[%rd46+-16], %f303;
	ld.global.f32 	%f304, [%rd46+-12];
	div.rn.f32 	%f305, %f304, %f391;
	max.f32 	%f306, %f305, 0f33D6BF95;
	st.global.f32 	[%rd46+-12], %f306;
	ld.global.f32 	%f307, [%rd46+-8];
	div.rn.f32 	%f308, %f307, %f391;
	max.f32 	%f309, %f308, 0f33D6BF95;
	st.global.f32 	[%rd46+-8], %f309;
	ld.global.f32 	%f310, [%rd46+-4];
	div.rn.f32 	%f311, %f310, %f391;
	max.f32 	%f312, %f311, 0f33D6BF95;
	st.global.f32 	[%rd46+-4], %f312;
	ld.global.f32 	%f313, [%rd46];
	div.rn.f32 	%f314, %f313, %f391;
	max.f32 	%f315, %f314, 0f33D6BF95;
	st.global.f32 	[%rd46], %f315;
	ld.global.f32 	%f316, [%rd46+4];
	div.rn.f32 	%f317, %f316, %f391;
	max.f32 	%f318, %f317, 0f33D6BF95;
	st.global.f32 	[%rd46+4], %f318;
	ld.global.f32 	%f319, [%rd46+8];
	div.rn.f32 	%f320, %f319, %f391;
	max.f32 	%f321, %f320, 0f33D6BF95;
	st.global.f32 	[%rd46+8], %f321;
	ld.global.f32 	%f322, [%rd46+12];
	div.rn.f32 	%f323, %f322, %f391;
	max.f32 	%f324, %f323, 0f33D6BF95;
	st.global.f32 	[%rd46+12], %f324;
	ld.global.f32 	%f325, [%rd46+16];
	div.rn.f32 	%f326, %f325, %f391;
	max.f32 	%f327, %f326, 0f33D6BF95;
	st.global.f32 	[%rd46+16], %f327;
	ld.global.f32 	%f328, [%rd46+20];
	div.rn.f32 	%f329, %f328, %f391;
	max.f32 	%f330, %f329, 0f33D6BF95;
	st.global.f32 	[%rd46+20], %f330;
	ld.global.f32 	%f331, [%rd46+24];
	div.rn.f32 	%f332, %f331, %f391;
	max.f32 	%f333, %f332, 0f33D6BF95;
	st.global.f32 	[%rd46+24], %f333;
	ld.global.f32 	%f334, [%rd46+28];
	div.rn.f32 	%f335, %f334, %f391;
	max.f32 	%f336, %f335, 0f33D6BF95;
	st.global.f32 	[%rd46+28], %f336;
	add.s32 	%r102, %r102, 16;
	add.s64 	%rd46, %rd46, 64;
	setp.ne.s32 	%p22, %r102, 0;
	@%p22 bra 	$L__BB11_30;
$L__BB11_31:
	setp.eq.s32 	%p23, %r32, 0;
	@%p23 bra 	$L__BB11_40;
	and.b32  	%r40, %r49, 7;
	setp.lt.u32 	%p24, %r32, 8;
	@%p24 bra 	$L__BB11_34;
	mul.wide.u32 	%rd37, %r103, 4;
	add.s64 	%rd38, %rd2, %rd37;
	ld.global.f32 	%f337, [%rd38];
	div.rn.f32 	%f338, %f337, %f391;
	max.f32 	%f339, %f338, 0f33D6BF95;
	st.global.f32 	[%rd38], %f339;
	ld.global.f32 	%f340, [%rd38+4];
	div.rn.f32 	%f341, %f340, %f391;
	max.f32 	%f342, %f341, 0f33D6BF95;
	st.global.f32 	[%rd38+4], %f342;
	ld.global.f32 	%f343, [%rd38+8];
	div.rn.f32 	%f344, %f343, %f391;
	max.f32 	%f345, %f344, 0f33D6BF95;
	st.global.f32 	[%rd38+8], %f345;
	ld.global.f32 	%f346, [%rd38+12];
	div.rn.f32 	%f347, %f346, %f391;
	max.f32 	%f348, %f347, 0f33D6BF95;
	st.global.f32 	[%rd38+12], %f348;
	ld.global.f32 	%f349, [%rd38+16];
	div.rn.f32 	%f350, %f349, %f391;
	max.f32 	%f351, %f350, 0f33D6BF95;
	st.global.f32 	[%rd38+16], %f351;
	ld.global.f32 	%f352, [%rd38+20];
	div.rn.f32 	%f353, %f352, %f391;
	max.f32 	%f354, %f353, 0f33D6BF95;
	st.global.f32 	[%rd38+20], %f354;
	ld.global.f32 	%f355, [%rd38+24];
	div.rn.f32 	%f356, %f355, %f391;
	max.f32 	%f357, %f356, 0f33D6BF95;
	st.global.f32 	[%rd38+24], %f357;
	ld.global.f32 	%f358, [%rd38+28];
	div.rn.f32 	%f359, %f358, %f391;
	max.f32 	%f360, %f359, 0f33D6BF95;
	st.global.f32 	[%rd38+28], %f360;
	add.s32 	%r103, %r103, 8;
$L__BB11_34:
	setp.eq.s32 	%p25, %r40, 0;
	@%p25 bra 	$L__BB11_40;
	and.b32  	%r43, %r49, 3;
	setp.lt.u32 	%p26, %r40, 4;
	@%p26 bra 	$L__BB11_37;
	mul.wide.u32 	%rd39, %r103, 4;
	add.s64 	%rd40, %rd2, %rd39;
	ld.global.f32 	%f361, [%rd40];
	div.rn.f32 	%f362, %f361, %f391;
	max.f32 	%f363, %f362, 0f33D6BF95;
	st.global.f32 	[%rd40], %f363;
	ld.global.f32 	%f364, [%rd40+4];
	div.rn.f32 	%f365, %f364, %f391;
	max.f32 	%f366, %f365, 0f33D6BF95;
	st.global.f32 	[%rd40+4], %f366;
	ld.global.f32 	%f367, [%rd40+8];
	div.rn.f32 	%f368, %f367, %f391;
	max.f32 	%f369, %f368, 0f33D6BF95;
	st.global.f32 	[%rd40+8], %f369;
	ld.global.f32 	%f370, [%rd40+12];
	div.rn.f32 	%f371, %f370, %f391;
	max.f32 	%f372, %f371, 0f33D6BF95;
	st.global.f32 	[%rd40+12], %f372;
	add.s32 	%r103, %r103, 4;
$L__BB11_37:
	setp.eq.s32 	%p27, %r43, 0;
	@%p27 bra 	$L__BB11_40;
	mul.wide.u32 	%rd42, %r103, 4;
	add.s64 	%rd43, %rd17, %rd42;
	add.s64 	%rd47, %rd1, %rd43;
	neg.s32 	%r106, %r43;
$L__BB11_39:
	.pragma "nounroll";
	ld.global.f32 	%f373, [%rd47];
	div.rn.f32 	%f374, %f373, %f391;
	max.f32 	%f375, %f374, 0f33D6BF95;
	st.global.f32 	[%rd47], %f375;
	add.s64 	%rd47, %rd47, 4;
	add.s32 	%r106, %r106, 1;
	setp.ne.s32 	%p28, %r106, 0;
	@%p28 bra 	$L__BB11_39;
$L__BB11_40:
	ret;

}
	// .globl	_Z25__CU_CrossEntropyGradientPfPKfS1_ii
.visible .entry _Z25__CU_CrossEntropyGradientPfPKfS1_ii(
	.param .u64 .ptr .align 1 _Z25__CU_CrossEntropyGradientPfPKfS1_ii_param_0,
	.param .u64 .ptr .align 1 _Z25__CU_CrossEntropyGradientPfPKfS1_ii_param_1,
	.param .u64 .ptr .align 1 _Z25__CU_CrossEntropyGradientPfPKfS1_ii_param_2,
	.param .u32 _Z25__CU_CrossEntropyGradientPfPKfS1_ii_param_3,
	.param .u32 _Z25__CU_CrossEntropyGradientPfPKfS1_ii_param_4
)
{
	.reg .pred 	%p<2>;
	.reg .b32 	%r<7>;
	.reg .b32 	%f<6>;
	.reg .b64 	%rd<11>;

	ld.param.u64 	%rd1, [_Z25__CU_CrossEntropyGradientPfPKfS1_ii_param_0];
	ld.param.u64 	%rd2, [_Z25__CU_CrossEntropyGradientPfPKfS1_ii_param_1];
	ld.param.u64 	%rd3, [_Z25__CU_CrossEntropyGradientPfPKfS1_ii_param_2];
	ld.param.u32 	%r3, [_Z25__CU_CrossEntropyGradientPfPKfS1_ii_param_3];
	ld.param.u32 	%r2, [_Z25__CU_CrossEntropyGradientPfPKfS1_ii_param_4];
	mov.u32 	%r4, %ctaid.x;
	mov.u32 	%r5, %ntid.x;
	mov.u32 	%r6, %tid.x;
	mad.lo.s32 	%r1, %r4, %r5, %r6;
	setp.ge.s32 	%p1, %r1, %r3;
	@%p1 bra 	$L__BB12_2;
	cvta.to.global.u64 	%rd4, %rd2;
	cvta.to.global.u64 	%rd5, %rd3;
	cvta.to.global.u64 	%rd6, %rd1;
	mul.wide.s32 	%rd7, %r1, 4;
	add.s64 	%rd8, %rd4, %rd7;
	ld.global.f32 	%f1, [%rd8];
	add.s64 	%rd9, %rd5, %rd7;
	ld.global.f32 	%f2, [%rd9];
	sub.f32 	%f3, %f1, %f2;
	cvt.rn.f32.s32 	%f4, %r2;
	div.rn.f32 	%f5, %f3, %f4;
	add.s64 	%rd10, %rd6, %rd7;
	st.global.f32 	[%rd10], %f5;
$L__BB12_2:
	ret;

}


// ===== COMPILED SASS (sm_100) =====

	.target	sm_100

	.elftype	@"ET_EXEC"


//--------------------- .note.nv.tkinfo           --------------------------
	.section	.note.nv.tkinfo,"",@"SHT_NOTE"
	.sectionflags	@"SHF_NOTE_NV_TKINFO"
	.tkinfo
        /*0018*/ 	.word	0x00000002
        /*0030*/ 	.string	""
        /*0030*/ 	.string	"ptxas"
        /*0030*/ 	.string	"Cuda compilation tools, release 13.0, V13.0.88"
        /*0030*/ 	.string	"Build cuda_13.0.r13.0/compiler.36424714_0"
        /*0030*/ 	.string	"-arch sm_100 -m 64 "



//--------------------- .note.nv.cuinfo           --------------------------
	.section	.note.nv.cuinfo,"",@"SHT_NOTE"
	.sectionflags	@"SHF_NOTE_NV_CUINFO"
        /*0018*/ 	.short	0x0002
        /*001a*/ 	.short	0x0064
        /*001c*/ 	.short	0x0082
	.zero		2


//--------------------- .nv.info                  --------------------------
	.section	.nv.info,"",@"SHT_CUDA_INFO"
	.align	4


	//----- nvinfo : EIATTR_REGCOUNT
	.align		4
        /*0000*/ 	.byte	0x04, 0x2f
        /*0002*/ 	.short	(.L_10 - .L_9)
	.align		4
.L_9:
        /*0004*/ 	.word	index@(_Z14CU_init_randomPfiy)
        /*0008*/ 	.word	0x0000001f


	//----- nvinfo : EIATTR_FRAME_SIZE
	.align		4
.L_10:
        /*000c*/ 	.byte	0x04, 0x11
        /*000e*/ 	.short	(.L_12 - .L_11)
	.align		4
.L_11:
        /*0010*/ 	.word	index@(_Z14CU_init_randomPfiy)
        /*0014*/ 	.word	0x00000030


	//----- nvinfo : EIATTR_REGCOUNT
	.align		4
.L_12:
        /*0018*/ 	.byte	0x04, 0x2f
        /*001a*/ 	.short	(.L_14 - .L_13)
	.align		4
.L_13:
        /*001c*/ 	.word	index@(_Z18CU_relu_derivativePfS_i)
        /*0020*/ 	.word	0x0000000a


	//----- nvinfo : EIATTR_FRAME_SIZE
	.align		4
.L_14:
        /*0024*/ 	.byte	0x04, 0x11
        /*0026*/ 	.short	(.L_16 - .L_15)
	.align		4
.L_15:
        /*0028*/ 	.word	index@(_Z18CU_relu_derivativePfS_i)
        /*002c*/ 	.word	0x00000000


	//----- nvinfo : EIATTR_REGCOUNT
	.align		4
.L_16:
        /*0030*/ 	.byte	0x04, 0x2f
        /*0032*/ 	.short	(.L_18 - .L_17)
	.align		4
.L_17:
        /*0034*/ 	.word	index@(_Z16__CU_MatmulBatchPfS_S_iii)
        /*0038*/ 	.word	0x00000020


	//----- nvinfo : EIATTR_FRAME_SIZE
	.align		4
.L_18:
        /*003c*/ 	.byte	0x04, 0x11
        /*003e*/ 	.short	(.L_20 - .L_19)
	.align		4
.L_19:
        /*0040*/ 	.word	index@(_Z16__CU_MatmulBatchPfS_S_iii)
        /*0044*/ 	.word	0x00000000


	//----- nvinfo : EIATTR_REGCOUNT
	.align		4
.L_20:
        /*0048*/ 	.byte	0x04, 0x2f
        /*004a*/ 	.short	(.L_22 - .L_21)
	.align		4
.L_21:
        /*004c*/ 	.word	index@(_Z14__CU_TransposePfPKfii)
        /*0050*/ 	.word	0x0000000a


	//----- nvinfo : EIATTR_FRAME_SIZE
	.align		4
.L_22:
        /*0054*/ 	.byte	0x04, 0x11
        /*0056*/ 	.short	(.L_24 - .L_23)
	.align		4
.L_23:
        /*0058*/ 	.word	index@(_Z14__CU_TransposePfPKfii)
        /*005c*/ 	.word	0x00000000


	//----- nvinfo : EIATTR_REGCOUNT
	.align		4
.L_24:
        /*0060*/ 	.byte	0x04, 0x2f
        /*0062*/ 	.short	(.L_26 - .L_25)
	.align		4
.L_25:
        /*0064*/ 	.word	index@(_Z11__CU_VecAddPfS_S_ii)
        /*0068*/ 	.word	0x0000000c


	//----- nvinfo : EIATTR_FRAME_SIZE
	.align		4
.L_26:
        /*006c*/ 	.byte	0x04, 0x11
        /*006e*/ 	.short	(.L_28 - .L_27)
	.align		4
.L_27:
        /*0070*/ 	.word	index@(_Z11__CU_VecAddPfS_S_ii)
        /*0074*/ 	.word	0x00000000


	//----- nvinfo : EIATTR_REGCOUNT
	.align		4
.L_28:
        /*0078*/ 	.byte	0x04, 0x2f
        /*007a*/ 	.short	(.L_30 - .L_29)
	.align		4
.L_29:
        /*007c*/ 	.word	index@(_Z20__CU_UpdateParameterPfPKffi)
        /*0080*/ 	.word	0x0000000a


	//----- nvinfo : EIATTR_FRAME_SIZE
	.align		4
.L_30:
        /*0084*/ 	.byte	0x04, 0x11
        /*0086*/ 	.short	(.L_32 - .L_31)
	.align		4
.L_31:
        /*0088*/ 	.word	index@(_Z20__CU_UpdateParameterPfPKffi)
        /*008c*/ 	.word	0x00000000


	//----- nvinfo : EIATTR_REGCOUNT
	.align		4
.L_32:
        /*0090*/ 	.byte	0x04, 0x2f
        /*0092*/ 	.short	(.L_34 - .L_33)
	.align		4
.L_33:
        /*0094*/ 	.word	index@(_Z17ComputeSquaredSumPKfPfi)
        /*0098*/ 	.word	0x0000000b


	//----- nvinfo : EIATTR_FRAME_SIZE
	.align		4
.L_34:
        /*009c*/ 	.byte	0x04, 0x11
        /*009e*/ 	.short	(.L_36 - .L_35)
	.align		4
.L_35:
        /*00a0*/ 	.word	index@(_Z17ComputeSquaredSumPKfPfi)
        /*00a4*/ 	.word	0x00000000


	//----- nvinfo : EIATTR_REGCOUNT
	.align		4
.L_36:
        /*00a8*/ 	.byte	0x04, 0x2f
        /*00aa*/ 	.short	(.L_38 - .L_37)
	.align		4
.L_37:
        /*00ac*/ 	.word	index@(_Z13ScaleGradientPfif)
        /*00b0*/ 	.word	0x00000008


	//----- nvinfo : EIATTR_FRAME_SIZE
	.align		4
.L_38:
        /*00b4*/ 	.byte	0x04, 0x11
        /*00b6*/ 	.short	(.L_40 - .L_39)
	.align		4
.L_39:
        /*00b8*/ 	.word	index@(_Z13ScaleGradientPfif)
        /*00bc*/ 	.word	0x00000000


	//----- nvinfo : EIATTR_REGCOUNT
	.align		4
.L_40:
        /*00c0*/ 	.byte	0x04, 0x2f
        /*00c2*/ 	.short	(.L_42 - .L_41)
	.align		4
.L_41:
        /*00c4*/ 	.word	index@(_Z17__CU_Compute_dEdzPfPKfS1_ib)
        /*00c8*/ 	.word	0x0000000c


	//----- nvinfo : EIATTR_FRAME_SIZE
	.align		4
.L_42:
        /*00cc*/ 	.byte	0x04, 0x11
        /*00ce*/ 	.short	(.L_44 - .L_43)
	.align		4
.L_43:
        /*00d0*/ 	.word	index@(_Z17__CU_Compute_dEdzPfPKfS1_ib)
        /*00d4*/ 	.word	0x00000000


	//----- nvinfo : EIATTR_REGCOUNT
	.align		4
.L_44:
        /*00d8*/ 	.byte	0x04, 0x2f
        /*00da*/ 	.short	(.L_46 - .L_45)
	.align		4
.L_45:
        /*00dc*/ 	.word	index@(_Z22CU_MatmulAddBiasKernelPfPKfS1_S1_iii)
        /*00e0*/ 	.word	0x00000020


	//----- nvinfo : EIATTR_FRAME_SIZE
	.align		4
.L_46:
        /*00e4*/ 	.byte	0x04, 0x11
        /*00e6*/ 	.short	(.L_48 - .L_47)
	.align		4
.L_47:
        /*00e8*/ 	.word	index@(_Z22CU_MatmulAddBiasKernelPfPKfS1_S1_iii)
        /*00ec*/ 	.word	0x00000000


	//----- nvinfo : EIATTR_REGCOUNT
	.align		4
.L_48:
        /*00f0*/ 	.byte	0x04, 0x2f
        /*00f2*/ 	.short	(.L_50 - .L_49)
	.align		4
.L_49:
        /*00f4*/ 	.word	index@(_Z24__CU_ComputeBiasGradientPfPKfii)
        /*00f8*/ 	.word	0x00000020


	//----- nvinfo : EIATTR_FRAME_SIZE
	.align		4
.L_50:
        /*00fc*/ 	.byte	0x04, 0x11
        /*00fe*/ 	.short	(.L_52 - .L_51)
	.align		4
.L_51:
        /*0100*/ 	.word	index@(_Z24__CU_ComputeBiasGradientPfPKfii)
        /*0104*/ 	.word	0x00000000


	//----- nvinfo : EIATTR_REGCOUNT
	.align		4
.L_52:
        /*0108*/ 	.byte	0x04, 0x2f
        /*010a*/ 	.short	(.L_54 - .L_53)
	.align		4
.L_53:
        /*010c*/ 	.word	index@(_Z14softmax_kernelPfii)
        /*0110*/ 	.word	0x00000020


	//----- nvinfo : EIATTR_FRAME_SIZE
	.align		4
.L_54:
        /*0114*/ 	.byte	0x04, 0x11
        /*0116*/ 	.short	(.L_56 - .L_55)
	.align		4
.L_55:
        /*0118*/ 	.word	index@($__internal_1_$__cuda_sm3x_div_rn_noftz_f32_slowpath)
        /*011c*/ 	.word	0x00000000


	//----- nvinfo : EIATTR_FRAME_SIZE
	.align		4
.L_56:
        /*0120*/ 	.byte	0x04, 0x11
        /*0122*/ 	.short	(.L_58 - .L_57)
	.align		4
.L_57:
        /*0124*/ 	.word	index@(_Z14softmax_kernelPfii)
        /*0128*/ 	.word	0x00000000


	//----- nvinfo : EIATTR_REGCOUNT
	.align		4
.L_58:
        /*012c*/ 	.byte	0x04, 0x2f
        /*012e*/ 	.short	(.L_60 - .L_59)
	.align		4
.L_59:
        /*0130*/ 	.word	index@(_Z25__CU_CrossEntropyGradientPfPKfS1_ii)
        /*0134*/ 	.word	0x00000010


	//----- nvinfo : EIATTR_FRAME_SIZE
	.align		4
.L_60:
        /*0138*/ 	.byte	0x04, 0x11
        /*013a*/ 	.short	(.L_62 - .L_61)
	.align		4
.L_61:
        /*013c*/ 	.word	index@($__internal_0_$__cuda_sm3x_div_rn_noftz_f32_slowpath)
        /*0140*/ 	.word	0x00000000


	//----- nvinfo : EIATTR_FRAME_SIZE
	.align		4
.L_62:
        /*0144*/ 	.byte	0x04, 0x11
        /*0146*/ 	.short	(.L_64 - .L_63)
	.align		4
.L_63:
        /*0148*/ 	.word	index@(_Z25__CU_CrossEntropyGradientPfPKfS1_ii)
        /*014c*/ 	.word	0x00000000


	//----- nvinfo : EIATTR_MIN_STACK_SIZE
	.align		4
.L_64:
        /*0150*/ 	.byte	0x04, 0x12
        /*0152*/ 	.short	(.L_66 - .L_65)
	.align		4
.L_65:
        /*0154*/ 	.word	index@(_Z25__CU_CrossEntropyGradientPfPKfS1_ii)
        /*0158*/ 	.word	0x00000000


	//----- nvinfo : EIATTR_MIN_STACK_SIZE
	.align		4
.L_66:
        /*015c*/ 	.byte	0x04, 0x12
        /*015e*/ 	.short	(.L_68 - .L_67)
	.align		4
.L_67:
        /*0160*/ 	.word	index@(_Z14softmax_kernelPfii)
        /*0164*/ 	.word	0x00000000


	//----- nvinfo : EIATTR_MIN_STACK_SIZE
	.align		4
.L_68:
        /*0168*/ 	.byte	0x04, 0x12
        /*016a*/ 	.short	(.L_70 - .L_69)
	.align		4
.L_69:
        /*016c*/ 	.word	index@(_Z24__CU_ComputeBiasGradientPfPKfii)
        /*0170*/ 	.word	0x00000000


	//----- nvinfo : EIATTR_MIN_STACK_SIZE
	.align		4
.L_70:
        /*0174*/ 	.byte	0x04, 0x12
        /*0176*/ 	.short	(.L_72 - .L_71)
	.align		4
.L_71:
        /*0178*/ 	.word	index@(_Z22CU_MatmulAddBiasKernelPfPKfS1_S1_iii)
        /*017c*/ 	.word	0x00000000


	//----- nvinfo : EIATTR_MIN_STACK_SIZE
	.align		4
.L_72:
        /*0180*/ 	.byte	0x04, 0x12
        /*0182*/ 	.short	(.L_74 - .L_73)
	.align		4
.L_73:
        /*0184*/ 	.word	index@(_Z17__CU_Compute_dEdzPfPKfS1_ib)
        /*0188*/ 	.word	0x00000000


	//----- nvinfo : EIATTR_MIN_STACK_SIZE
	.align		4
.L_74:
        /*018c*/ 	.byte	0x04, 0x12
        /*018e*/ 	.short	(.L_76 - .L_75)
	.align		4
.L_75:
        /*0190*/ 	.word	index@(_Z13ScaleGradientPfif)
        /*0194*/ 	.word	0x00000000


	//----- nvinfo : EIATTR_MIN_STACK_SIZE
	.align		4
.L_76:
        /*0198*/ 	.byte	0x04, 0x12
        /*019a*/ 	.short	(.L_78 - .L_77)
	.align		4
.L_77:
        /*019c*/ 	.word	index@(_Z17ComputeSquaredSumPKfPfi)
        /*01a0*/ 	.word	0x00000000


	//----- nvinfo : EIATTR_MIN_STACK_SIZE
	.align		4
.L_78:
        /*01a4*/ 	.byte	0x04, 0x12
        /*01a6*/ 	.short	(.L_80 - .L_79)
	.align		4
.L_79:
        /*01a8*/ 	.word	index@(_Z20__CU_UpdateParameterPfPKffi)
        /*01ac*/ 	.word	0x00000000


	//----- nvinfo : EIATTR_MIN_STACK_SIZE
	.align		4
.L_80:
        /*01b0*/ 	.byte	0x04, 0x12
        /*01b2*/ 	.short	(.L_82 - .L_81)
	.align		4
.L_81:
        /*01b4*/ 	.word	index@(_Z11__CU_VecAddPfS_S_ii)
        /*01b8*/ 	.word	0x00000000


	//----- nvinfo : EIATTR_MIN_STACK_SIZE
	.align		4
.L_82:
        /*01bc*/ 	.byte	0x04, 0x12
        /*01be*/ 	.short	(.L_84 - .L_83)
	.align		4
.L_83:
        /*01c0*/ 	.word	index@(_Z14__CU_TransposePfPKfii)
        /*01c4*/ 	.word	0x00000000


	//----- nvinfo : EIATTR_MIN_STACK_SIZE
	.align		4
.L_84:
        /*01c8*/ 	.byte	0x04, 0x12
        /*01ca*/ 	.short	(.L_86 - .L_85)
	.align		4
.L_85:
        /*01cc*/ 	.word	index@(_Z16__CU_MatmulBatchPfS_S_iii)
        /*01d0*/ 	.word	0x00000000


	//----- nvinfo : EIATTR_MIN_STACK_SIZE
	.align		4
.L_86:
        /*01d4*/ 	.byte	0x04, 0x12
        /*01d6*/ 	.short	(.L_88 - .L_87)
	.align		4
.L_87:
        /*01d8*/ 	.word	index@(_Z18CU_relu_derivativePfS_i)
        /*01dc*/ 	.word	0x00000000


	//----- nvinfo : EIATTR_MIN_STACK_SIZE
	.align		4
.L_88:
        /*01e0*/ 	.byte	0x04, 0x12
        /*01e2*/ 	.short	(.L_90 - .L_89)
	.align		4
.L_89:
        /*01e4*/ 	.word	index@(_Z14CU_init_randomPfiy)
        /*01e8*/ 	.word	0x00000030
.L_90:


//--------------------- .nv.compat                --------------------------
	.section	.nv.compat,"",@"SHT_CUDA_COMPAT_INFO"
	.align	4
        /*0000*/ 	.byte	0x02, 0x09, 0x00, 0x00, 0x02, 0x02, 0x01, 0x00, 0x02, 0x05, 0x05, 0x00, 0x03, 0x07, 0x01, 0x01
        /*0010*/ 	.byte	0x02, 0x03, 0x00, 0x00, 0x02, 0x06, 0x01, 0x00, 0x04, 0x0b, 0x08, 0x00, 0x01, 0x00, 0x00, 0x00
        /*0020*/ 	.byte	0x00, 0x00, 0x00, 0x00


//--------------------- .nv.info._Z25__CU_CrossEntropyGradientPfPKfS1_ii --------------------------
	.section	.nv.info._Z25__CU_CrossEntropyGradientPfPKfS1_ii,"",@"SHT_CUDA_INFO"
	.sectionflags	@""
	.align	4


	//----- nvinfo : EIATTR_CUDA_API_VERSION
	.align		4
        /*0000*/ 	.byte	0x04, 0x37
        /*0002*/ 	.short	(.L_92 - .L_91)
.L_91:
        /*0004*/ 	.word	0x00000082


	//----- nvinfo : EIATTR_KPARAM_INFO
	.align		4
.L_92:
        /*0008*/ 	.byte	0x04, 0x17
        /*000a*/ 	.short	(.L_94 - .L_93)
.L_93:
        /*000c*/ 	.word	0x00000000
        /*0010*/ 	.short	0x0004
        /*0012*/ 	.short	0x001c
        /*0014*/ 	.byte	0x00, 0xf0, 0x11, 0x00


	//----- nvinfo : EIATTR_KPARAM_INFO
	.align		4
.L_94:
        /*0018*/ 	.byte	0x04, 0x17
        /*001a*/ 	.short	(.L_96 - .L_95)
.L_95:
        /*001c*/ 	.word	0x00000000
        /*0020*/ 	.short	0x0003
        /*0022*/ 	.short	0x0018
        /*0024*/ 	.byte	0x00, 0xf0, 0x11, 0x00


	//----- nvinfo : EIATTR_KPARAM_INFO
	.align		4
.L_96:
        /*0028*/ 	.byte	0x04, 0x17
        /*002a*/ 	.short	(.L_98 - .L_97)
.L_97:
        /*002c*/ 	.word	0x00000000
        /*0030*/ 	.short	0x0002
        /*0032*/ 	.short	0x0010
        /*0034*/ 	.byte	0x00, 0xf5, 0x21, 0x00


	//----- nvinfo : EIATTR_KPARAM_INFO
	.align		4
.L_98:
        /*0038*/ 	.byte	0x04, 0x17
        /*003a*/ 	.short	(.L_100 - .L_99)
.L_99:
        /*003c*/ 	.word	0x00000000
        /*0040*/ 	.short	0x0001
        /*0042*/ 	.short	0x0008
        /*0044*/ 	.byte	0x00, 0xf5, 0x21, 0x00


	//----- nvinfo : EIATTR_KPARAM_INFO
	.align		4
.L_100:
        /*0048*/ 	.byte	0x04, 0x17
        /*004a*/ 	.short	(.L_102 - .L_101)
.L_101:
        /*004c*/ 	.word	0x00000000
        /*0050*/ 	.short	0x0000
        /*0052*/ 	.short	0x0000
        /*0054*/ 	.byte	0x00, 0xf5, 0x21, 0x00


	//----- nvinfo : EIATTR_SPARSE_MMA_MASK
	.align		4
.L_102:
        /*0058*/ 	.byte	0x03, 0x50
        /*005a*/ 	.short	0x0000


	//----- nvinfo : EIATTR_MAXREG_COUNT
	.align		4
        /*005c*/ 	.byte	0x03, 0x1b
        /*005e*/ 	.short	0x00ff


	//----- nvinfo : EIATTR_MERCURY_ISA_VERSION
	.align		4
        /*0060*/ 	.byte	0x03, 0x5f
        /*0062*/ 	.short	0x0101


	//----- nvinfo : EIATTR_VRC_CTA_INIT_COUNT
	.align		4
        /*0064*/ 	.byte	0x02, 0x4a
	.zero		1
	.zero		1


	//----- nvinfo : EIATTR_EXIT_INSTR_OFFSETS
	.align		4
        /*0068*/ 	.byte	0x04, 0x1c
        /*006a*/ 	.short	(.L_104 - .L_103)


	//   ....[0]....
.L_103:
        /*006c*/ 	.word	0x00000070


	//   ....[1]....
        /*0070*/ 	.word	0x00000220


	//----- nvinfo : EIATTR_CRS_STACK_SIZE
	.align		4
.L_104:
        /*0074*/ 	.byte	0x04, 0x1e
        /*0076*/ 	.short	(.L_106 - .L_105)
.L_105:
        /*0078*/ 	.word	0x00000000


	//----- nvinfo : EIATTR_CBANK_PARAM_SIZE
	.align		4
.L_106:
        /*007c*/ 	.byte	0x03, 0x19
        /*007e*/ 	.short	0x0020


	//----- nvinfo : EIATTR_PARAM_CBANK
	.align		4
        /*0080*/ 	.byte	0x04, 0x0a
        /*0082*/ 	.short	(.L_108 - .L_107)
	.align		4
.L_107:
        /*0084*/ 	.word	index@(.nv.constant0._Z25__CU_CrossEntropyGradientPfPKfS1_ii)
        /*0088*/ 	.short	0x0380
        /*008a*/ 	.short	0x0020


	//----- nvinfo : EIATTR_SW_WAR
	.align		4
.L_108:
        /*008c*/ 	.byte	0x04, 0x36
        /*008e*/ 	.short	(.L_110 - .L_109)
.L_109:
        /*0090*/ 	.word	0x00000008
.L_110:


//--------------------- .nv.info._Z14softmax_kernelPfii --------------------------
	.section	.nv.info._Z14softmax_kernelPfii,"",@"SHT_CUDA_INFO"
	.sectionflags	@""
	.align	4


	//----- nvinfo : EIATTR_CUDA_API_VERSION
	.align		4
        /*0000*/ 	.byte	0x04, 0x37
        /*0002*/ 	.short	(.L_112 - .L_111)
.L_111:
        /*0004*/ 	.word	0x00000082


	//----- nvinfo : EIATTR_KPARAM_INFO
	.align		4
.L_112:
        /*0008*/ 	.byte	0x04, 0x17
        /*000a*/ 	.short	(.L_114 - .L_113)
.L_113:
        /*000c*/ 	.word	0x00000000
        /*0010*/ 	.short	0x0002
        /*0012*/ 	.short	0x000c
        /*0014*/ 	.byte	0x00, 0xf0, 0x11, 0x00


	//----- nvinfo : EIATTR_KPARAM_INFO
	.align		4
.L_114:
        /*0018*/ 	.byte	0x04, 0x17
        /*001a*/ 	.short	(.L_116 - .L_115)
.L_115:
        /*001c*/ 	.word	0x00000000
        /*0020*/ 	.short	0x0001
        /*0022*/ 	.short	0x0008
        /*0024*/ 	.byte	0x00, 0xf0, 0x11, 0x00


	//----- nvinfo : EIATTR_KPARAM_INFO
	.align		4
.L_116:
        /*0028*/ 	.byte	0x04, 0x17
        /*002a*/ 	.short	(.L_118 - .L_117)
.L_117:
        /*002c*/ 	.word	0x00000000
        /*0030*/ 	.short	0x0000
        /*0032*/ 	.short	0x0000
        /*0034*/ 	.byte	0x00, 0xf5, 0x21, 0x00


	//----- nvinfo : EIATTR_SPARSE_MMA_MASK
	.align		4
.L_118:
        /*0038*/ 	.byte	0x03, 0x50
        /*003a*/ 	.short	0x0000


	//----- nvinfo : EIATTR_MAXREG_COUNT
	.align		4
        /*003c*/ 	.byte	0x03, 0x1b
        /*003e*/ 	.short	0x00ff


	//----- nvinfo : EIATTR_MERCURY_ISA_VERSION
	.align		4
        /*0040*/ 	.byte	0x03, 0x5f
        /*0042*/ 	.short	0x0101


	//----- nvinfo : EIATTR_VRC_CTA_INIT_COUNT
	.align		4
        /*0044*/ 	.byte	0x02, 0x4a
	.zero		1
	.zero		1


	//----- nvinfo : EIATTR_EXIT_INSTR_OFFSETS
	.align		4
        /*0048*/ 	.byte	0x04, 0x1c
        /*004a*/ 	.short	(.L_120 - .L_119)


	//   ....[0]....
.L_119:
        /*004c*/ 	.word	0x00000070


	//   ....[1]....
        /*0050*/ 	.word	0x000014d0


	//   ....[2]....
        /*0054*/ 	.word	0x000025e0


	//   ....[3]....
        /*0058*/ 	.word	0x00002e60


	//   ....[4]....
        /*005c*/ 	.word	0x000032e0


	//   ....[5]....
        /*0060*/ 	.word	0x000034b0


	//----- nvinfo : EIATTR_CRS_STACK_SIZE
	.align		4
.L_120:
        /*0064*/ 	.byte	0x04, 0x1e
        /*0066*/ 	.short	(.L_122 - .L_121)
.L_121:
        /*0068*/ 	.word	0x00000000


	//----- nvinfo : EIATTR_CBANK_PARAM_SIZE
	.align		4
.L_122:
        /*006c*/ 	.byte	0x03, 0x19
        /*006e*/ 	.short	0x0010


	//----- nvinfo : EIATTR_PARAM_CBANK
	.align		4
        /*0070*/ 	.byte	0x04, 0x0a
        /*0072*/ 	.short	(.L_124 - .L_123)
	.align		4
.L_123:
        /*0074*/ 	.word	index@(.nv.constant0._Z14softmax_kernelPfii)
        /*0078*/ 	.short	0x0380
        /*007a*/ 	.short	0x0010


	//----- nvinfo : EIATTR_SW_WAR
	.align		4
.L_124:
        /*007c*/ 	.byte	0x04, 0x36
        /*007e*/ 	.short	(.L_126 - .L_125)
.L_125:
        /*0080*/ 	.word	0x00000008
.L_126:


//--------------------- .nv.info._Z24__CU_ComputeBiasGradientPfPKfii --------------------------
	.section	.nv.info._Z24__CU_ComputeBiasGradientPfPKfii,"",@"SHT_CUDA_INFO"
	.sectionflags	@""
	.align	4


	//----- nvinfo : EIATTR_CUDA_API_VERSION
	.align		4
        /*0000*/ 	.byte	0x04, 0x37
        /*0002*/ 	.short	(.L_128 - .L_127)
.L_127:
        /*0004*/ 	.word	0x00000082


	//----- nvinfo : EIATTR_KPARAM_INFO
	.align		4
.L_128:
        /*0008*/ 	.byte	0x04, 0x17
        /*000a*/ 	.short	(.L_130 - .L_129)
.L_129:
        /*000c*/ 	.word	0x00000000
        /*0010*/ 	.short	0x0003
        /*0012*/ 	.short	0x0014
        /*0014*/ 	.byte	0x00, 0xf0, 0x11, 0x00


	//----- nvinfo : EIATTR_KPARAM_INFO
	.align		4
.L_130:
        /*0018*/ 	.byte	0x04, 0x17
        /*001a*/ 	.short	(.L_132 - .L_131)
.L_131:
        /*001c*/ 	.word	0x00000000
        /*0020*/ 	.short	0x0002
        /*0022*/ 	.short	0x0010
        /*0024*/ 	.byte	0x00, 0xf0, 0x11, 0x00


	//----- nvinfo : EIATTR_KPARAM_INFO
	.align		4
.L_132:
        /*0028*/ 	.byte	0x04, 0x17
        /*002a*/ 	.short	(.L_134 - .L_133)
.L_133:
        /*002c*/ 	.word	0x00000000
        /*0030*/ 	.short	0x0001
        /*0032*/ 	.short	0x0008
        /*0034*/ 	.byte	0x00, 0xf5, 0x21, 0x00


	//----- nvinfo : EIATTR_KPARAM_INFO
	.align		4
.L_134:
        /*0038*/ 	.byte	0x04, 0x17
        /*003a*/ 	.short	(.L_136 - .L_135)
.L_135:
        /*003c*/ 	.word	0x00000000
        /*0040*/ 	.short	0x0000
        /*0042*/ 	.short	0x0000
        /*0044*/ 	.byte	0x00, 0xf5, 0x21, 0x00


	//----- nvinfo : EIATTR_SPARSE_MMA_MASK
	.align		4
.L_136:
        /*0048*/ 	.byte	0x03, 0x50
        /*004a*/ 	.short	0x0000


	//----- nvinfo : EIATTR_MAXREG_COUNT
	.align		4
        /*004c*/ 	.byte	0x03, 0x1b
        /*004e*/ 	.short	0x00ff


	//----- nvinfo : EIATTR_MERCURY_ISA_VERSION
	.align		4
        /*0050*/ 	.byte	0x03, 0x5f
        /*0052*/ 	.short	0x0101


	//----- nvinfo : EIATTR_VRC_CTA_INIT_COUNT
	.align		4
        /*0054*/ 	.byte	0x02, 0x4a
	.zero		1
	.zero		1


	//----- nvinfo : EIATTR_EXIT_INSTR_OFFSETS
	.align		4
        /*0058*/ 	.byte	0x04, 0x1c
        /*005a*/ 	.short	(.L_138 - .L_137)


	//   ....[0]....
.L_137:
        /*005c*/ 	.word	0x00000070


	//   ....[1]....
        /*0060*/ 	.word	0x000008e0


	//----- nvinfo : EIATTR_CBANK_PARAM_SIZE
	.align		4
.L_138:
        /*0064*/ 	.byte	0x03, 0x19
        /*0066*/ 	.short	0x0018


	//----- nvinfo : EIATTR_PARAM_CBANK
	.align		4
        /*0068*/ 	.byte	0x04, 0x0a
        /*006a*/ 	.short	(.L_140 - .L_139)
	.align		4
.L_139:
        /*006c*/ 	.word	index@(.nv.constant0._Z24__CU_ComputeBiasGradientPfPKfii)
        /*0070*/ 	.short	0x0380
        /*0072*/ 	.short	0x0018


	//----- nvinfo : EIATTR_SW_WAR
	.align		4
.L_140:
        /*0074*/ 	.byte	0x04, 0x36
        /*0076*/ 	.short	(.L_142 - .L_141)
.L_141:
        /*0078*/ 	.word	0x00000008
.L_142:


//--------------------- .nv.info._Z22CU_MatmulAddBiasKernelPfPKfS1_S1_iii --------------------------
	.section	.nv.info._Z22CU_MatmulAddBiasKernelPfPKfS1_S1_iii,"",@"SHT_CUDA_INFO"
	.sectionflags	@""
	.align	4


	//----- nvinfo : EIATTR_CUDA_API_VERSION
	.align		4
        /*0000*/ 	.byte	0x04, 0x37
        /*0002*/ 	.short	(.L_144 - .L_143)
.L_143:
        /*0004*/ 	.word	0x00000082


	//----- nvinfo : EIATTR_KPARAM_INFO
	.align		4
.L_144:
        /*0008*/ 	.byte	0x04, 0x17
        /*000a*/ 	.short	(.L_146 - .L_145)
.L_145:
        /*000c*/ 	.word	0x00000000
        /*0010*/ 	.short	0x0006
        /*0012*/ 	.short	0x0028
        /*0014*/ 	.byte	0x00, 0xf0, 0x11, 0x00


	//----- nvinfo : EIATTR_KPARAM_INFO
	.align		4
.L_146:
        /*0018*/ 	.byte	0x04, 0x17
        /*001a*/ 	.short	(.L_148 - .L_147)
.L_147:
        /*001c*/ 	.word	0x00000000
        /*0020*/ 	.short	0x0005
        /*0022*/ 	.short	0x0024
        /*0024*/ 	.byte	0x00, 0xf0, 0x11, 0x00


	//----- nvinfo : EIATTR_KPARAM_INFO
	.align		4
.L_148:
        /*0028*/ 	.byte	0x04, 0x17
        /*002a*/ 	.short	(.L_150 - .L_149)
.L_149:
        /*002c*/ 	.word	0x00000000
        /*0030*/ 	.short	0x0004
        /*0032*/ 	.short	0x0020
        /*0034*/ 	.byte	0x00, 0xf0, 0x11, 0x00


	//----- nvinfo : EIATTR_KPARAM_INFO
	.align		4
.L_150:
        /*0038*/ 	.byte	0x04, 0x17
        /*003a*/ 	.short	(.L_152 - .L_151)
.L_151:
        /*003c*/ 	.word	0x00000000
        /*0040*/ 	.short	0x0003
        /*0042*/ 	.short	0x0018
        /*0044*/ 	.byte	0x00, 0xf5, 0x21, 0x00


	//----- nvinfo : EIATTR_KPARAM_INFO
	.align		4
.L_152:
        /*0048*/ 	.byte	0x04, 0x17
        /*004a*/ 	.short	(.L_154 - .L_153)
.L_153:
        /*004c*/ 	.word	0x00000000
        /*0050*/ 	.short	0x0002
        /*0052*/ 	.short	0x0010
        /*0054*/ 	.byte	0x00, 0xf5, 0x21, 0x00


	//----- nvinfo : EIATTR_KPARAM_INFO
	.align		4
.L_154:
        /*0058*/ 	.byte	0x04, 0x17
        /*005a*/ 	.short	(.L_156 - .L_155)
.L_155:
        /*005c*/ 	.word	0x00000000
        /*0060*/ 	.short	0x0001
        /*0062*/ 	.short	0x0008
        /*0064*/ 	.byte	0x00, 0xf5, 0x21, 0x00


	//----- nvinfo : EIATTR_KPARAM_INFO
	.align		4
.L_156:
        /*0068*/ 	.byte	0x04, 0x17
        /*006a*/ 	.short	(.L_158 - .L_157)
.L_157:
        /*006c*/ 	.word	0x00000000
        /*0070*/ 	.short	0x0000
        /*0072*/ 	.short	0x0000
        /*0074*/ 	.byte	0x00, 0xf5, 0x21, 0x00


	//----- nvinfo : EIATTR_SPARSE_MMA_MASK
	.align		4
.L_158:
        /*0078*/ 	.byte	0x03, 0x50
        /*007a*/ 	.short	0x0000


	//----- nvinfo : EIATTR_MAXREG_COUNT
	.align		4
        /*007c*/ 	.byte	0x03, 0x1b
        /*007e*/ 	.short	0x00ff


	//----- nvinfo : EIATTR_MERCURY_ISA_VERSION
	.align		4
        /*0080*/ 	.byte	0x03, 0x5f
        /*0082*/ 	.short	0x0101


	//----- nvinfo : EIATTR_VRC_CTA_INIT_COUNT
	.align		4
        /*0084*/ 	.byte	0x02, 0x4a
	.zero		1
	.zero		1


	//----- nvinfo : EIATTR_EXIT_INSTR_OFFSETS
	.align		4
        /*0088*/ 	.byte	0x04, 0x1c
        /*008a*/ 	.short	(.L_160 - .L_159)


	//   ....[0]....
.L_159:
        /*008c*/ 	.word	0x000000d0


	//   ....[1]....
        /*0090*/ 	.word	0x00000930


	//----- nvinfo : EIATTR_CBANK_PARAM_SIZE
	.align		4
.L_160:
        /*0094*/ 	.byte	0x03, 0x19
        /*0096*/ 	.short	0x002c


	//----- nvinfo : EIATTR_PARAM_CBANK
	.align		4
        /*0098*/ 	.byte	0x04, 0x0a
        /*009a*/ 	.short	(.L_162 - .L_161)
	.align		4
.L_161:
        /*009c*/ 	.word	index@(.nv.constant0._Z22CU_MatmulAddBiasKernelPfPKfS1_S1_iii)
        /*00a0*/ 	.short	0x0380
        /*00a2*/ 	.short	0x002c


	//----- nvinfo : EIATTR_SW_WAR
	.align		4
.L_162:
        /*00a4*/ 	.byte	0x04, 0x36
        /*00a6*/ 	.short	(.L_164 - .L_163)
.L_163:
        /*00a8*/ 	.word	0x00000008
.L_164:


//--------------------- .nv.info._Z17__CU_Compute_dEdzPfPKfS1_ib --------------------------
	.section	.nv.info._Z17__CU_Compute_dEdzPfPKfS1_ib,"",@"SHT_CUDA_INFO"
	.sectionflags	@""
	.align	4


	//----- nvinfo : EIATTR_CUDA_API_VERSION
	.align		4
        /*0000*/ 	.byte	0x04, 0x37
        /*0002*/ 	.short	(.L_166 - .L_165)
.L_165:
        /*0004*/ 	.word	0x00000082


	//----- nvinfo : EIATTR_KPARAM_INFO
	.align		4
.L_166:
        /*0008*/ 	.byte	0x04, 0x17
        /*000a*/ 	.short	(.L_168 - .L_167)
.L_167:
        /*000c*/ 	.word	0x00000000
        /*0010*/ 	.short	0x0004
        /*0012*/ 	.short	0x001c
        /*0014*/ 	.byte	0x00, 0xf0, 0x05, 0x00


	//----- nvinfo : EIATTR_KPARAM_INFO
	.align		4
.L_168:
        /*0018*/ 	.byte	0x04, 0x17
        /*001a*/ 	.short	(.L_170 - .L_169)
.L_169:
        /*001c*/ 	.word	0x00000000
        /*0020*/ 	.short	0x0003
        /*0022*/ 	.short	0x0018
        /*0024*/ 	.byte	0x00, 0xf0, 0x11, 0x00


	//----- nvinfo : EIATTR_KPARAM_INFO
	.align		4
.L_170:
        /*0028*/ 	.byte	0x04, 0x17
        /*002a*/ 	.short	(.L_172 - .L_171)
.L_171:
        /*002c*/ 	.word	0x00000000
        /*0030*/ 	.short	0x0002
        /*0032*/ 	.short	0x0010
        /*0034*/ 	.byte	0x00, 0xf5, 0x21, 0x00


	//----- nvinfo : EIATTR_KPARAM_INFO
	.align		4
.L_172:
        /*0038*/ 	.byte	0x04, 0x17
        /*003a*/ 	.short	(.L_174 - .L_173)
.L_173:
        /*003c*/ 	.word	0x00000000
        /*0040*/ 	.short	0x0001
        /*0042*/ 	.short	0x0008
        /*0044*/ 	.byte	0x00, 0xf5, 0x21, 0x00


	//----- nvinfo : EIATTR_KPARAM_INFO
	.align		4
.L_174:
        /*0048*/ 	.byte	0x04, 0x17
        /*004a*/ 	.short	(.L_176 - .L_175)
.L_175:
        /*004c*/ 	.word	0x00000000
        /*0050*/ 	.short	0x0000
        /*0052*/ 	.short	0x0000
        /*0054*/ 	.byte	0x00, 0xf5, 0x21, 0x00


	//----- nvinfo : EIATTR_SPARSE_MMA_MASK
	.align		4
.L_176:
        /*0058*/ 	.byte	0x03, 0x50
        /*005a*/ 	.short	0x0000


	//----- nvinfo : EIATTR_MAXREG_COUNT
	.align		4
        /*005c*/ 	.byte	0x03, 0x1b
        /*005e*/ 	.short	0x00ff


	//----- nvinfo : EIATTR_MERCURY_ISA_VERSION
	.align		4
        /*0060*/ 	.byte	0x03, 0x5f
        /*0062*/ 	.short	0x0101


	//----- nvinfo : EIATTR_VRC_CTA_INIT_COUNT
	.align		4
        /*0064*/ 	.byte	0x02, 0x4a
	.zero		1
	.zero		1


	//----- nvinfo : EIATTR_EXIT_INSTR_OFFSETS
	.align		4
        /*0068*/ 	.byte	0x04, 0x1c
        /*006a*/ 	.short	(.L_178 - .L_177)


	//   ....[0]....
.L_177:
        /*006c*/ 	.word	0x00000070


	//   ....[1]....
        /*0070*/ 	.word	0x00000180


	//----- nvinfo : EIATTR_CBANK_PARAM_SIZE
	.align		4
.L_178:
        /*0074*/ 	.byte	0x03, 0x19
        /*0076*/ 	.short	0x001d


	//----- nvinfo : EIATTR_PARAM_CBANK
	.align		4
        /*0078*/ 	.byte	0x04, 0x0a
        /*007a*/ 	.short	(.L_180 - .L_179)
	.align		4
.L_179:
        /*007c*/ 	.word	index@(.nv.constant0._Z17__CU_Compute_dEdzPfPKfS1_ib)
        /*0080*/ 	.short	0x0380
        /*0082*/ 	.short	0x001d


	//----- nvinfo : EIATTR_SW_WAR
	.align		4
.L_180:
        /*0084*/ 	.byte	0x04, 0x36
        /*0086*/ 	.short	(.L_182 - .L_181)
.L_181:
        /*0088*/ 	.word	0x00000008
.L_182:


//--------------------- .nv.info._Z13ScaleGradientPfif --------------------------
	.section	.nv.info._Z13ScaleGradientPfif,"",@"SHT_CUDA_INFO"
	.sectionflags	@""
	.align	4


	//----- nvinfo : EIATTR_CUDA_API_VERSION
	.align		4
        /*0000*/ 	.byte	0x04, 0x37
        /*0002*/ 	.short	(.L_184 - .L_183)
.L_183:
        /*0004*/ 	.word	0x00000082


	//----- nvinfo : EIATTR_KPARAM_INFO
	.align		4
.L_184:
        /*0008*/ 	.byte	0x04, 0x17
        /*000a*/ 	.short	(.L_186 - .L_185)
.L_185:
        /*000c*/ 	.word	0x00000000
        /*0010*/ 	.short	0x0002
        /*0012*/ 	.short	0x000c
        /*0014*/ 	.byte	0x00, 0xf0, 0x11, 0x00


	//----- nvinfo : EIATTR_KPARAM_INFO
	.align		4
.L_186:
        /*0018*/ 	.byte	0x04, 0x17
        /*001a*/ 	.short	(.L_188 - .L_187)
.L_187:
        /*001c*/ 	.word	0x00000000
        /*0020*/ 	.short	0x0001
        /*0022*/ 	.short	0x0008
        /*0024*/ 	.byte	0x00, 0xf0, 0x11, 0x00


	//----- nvinfo : EIATTR_KPARAM_INFO
	.align		4
.L_188:
        /*0028*/ 	.byte	0x04, 0x17
        /*002a*/ 	.short	(.L_190 - .L_189)
.L_189:
        /*002c*/ 	.word	0x00000000
        /*0030*/ 	.short	0x0000
        /*0032*/ 	.short	0x0000
        /*0034*/ 	.byte	0x00, 0xf5, 0x21, 0x00


	//----- nvinfo : EIATTR_SPARSE_MMA_MASK
	.align		4
.L_190:
        /*0038*/ 	.byte	0x03, 0x50
        /*003a*/ 	.short	0x0000


	//----- nvinfo : EIATTR_MAXREG_COUNT
	.align		4
        /*003c*/ 	.byte	0x03, 0x1b
        /*003e*/ 	.short	0x00ff


	//----- nvinfo : EIATTR_MERCURY_ISA_VERSION
	.align		4
        /*0040*/ 	.byte	0x03, 0x5f
        /*0042*/ 	.short	0x0101


	//----- nvinfo : EIATTR_VRC_CTA_INIT_COUNT
	.align		4
        /*0044*/ 	.byte	0x02, 0x4a
	.zero		1
	.zero		1


	//----- nvinfo : EIATTR_EXIT_INSTR_OFFSETS
	.align		4
        /*0048*/ 	.byte	0x04, 0x1c
        /*004a*/ 	.short	(.L_192 - .L_191)


	//   ....[0]....
.L_191:
        /*004c*/ 	.word	0x00000070


	//   ....[1]....
        /*0050*/ 	.word	0x000000f0


	//----- nvinfo : EIATTR_CBANK_PARAM_SIZE
	.align		4
.L_192:
        /*0054*/ 	.byte	0x03, 0x19
        /*0056*/ 	.short	0x0010


	//----- nvinfo : EIATTR_PARAM_CBANK
	.align		4
        /*0058*/ 	.byte	0x04, 0x0a
        /*005a*/ 	.short	(.L_194 - .L_193)
	.align		4
.L_193:
        /*005c*/ 	.word	index@(.nv.constant0._Z13ScaleGradientPfif)
        /*0060*/ 	.short	0x0380
        /*0062*/ 	.short	0x0010


	//----- nvinfo : EIATTR_SW_WAR
	.align		4
.L_194:
        /*0064*/ 	.byte	0x04, 0x36
        /*0066*/ 	.short	(.L_196 - .L_195)
.L_195:
        /*0068*/ 	.word	0x00000008
.L_196:


//--------------------- .nv.info._Z17ComputeSquaredSumPKfPfi --------------------------
	.section	.nv.info._Z17ComputeSquaredSumPKfPfi,"",@"SHT_CUDA_INFO"
	.sectionflags	@""
	.align	4


	//----- nvinfo : EIATTR_CUDA_API_VERSION
	.align		4
        /*0000*/ 	.byte	0x04, 0x37
        /*0002*/ 	.short	(.L_198 - .L_197)
.L_197:
        /*0004*/ 	.word	0x00000082


	//----- nvinfo : EIATTR_KPARAM_INFO
	.align		4
.L_198:
        /*0008*/ 	.byte	0x04, 0x17
        /*000a*/ 	.short	(.L_200 - .L_199)
.L_199:
        /*000c*/ 	.word	0x00000000
        /*0010*/ 	.short	0x0002
        /*0012*/ 	.short	0x0010
        /*0014*/ 	.byte	0x00, 0xf0, 0x11, 0x00


	//----- nvinfo : EIATTR_KPARAM_INFO
	.align		4
.L_200:
        /*0018*/ 	.byte	0x04, 0x17
        /*001a*/ 	.short	(.L_202 - .L_201)
.L_201:
        /*001c*/ 	.word	0x00000000
        /*0020*/ 	.short	0x0001
        /*0022*/ 	.short	0x0008
        /*0024*/ 	.byte	0x00, 0xf5, 0x21, 0x00


	//----- nvinfo : EIATTR_KPARAM_INFO
	.align		4
.L_202:
        /*0028*/ 	.byte	0x04, 0x17
        /*002a*/ 	.short	(.L_204 - .L_203)
.L_203:
        /*002c*/ 	.word	0x00000000
        /*0030*/ 	.short	0x0000
        /*0032*/ 	.short	0x0000
        /*0034*/ 	.byte	0x00, 0xf5, 0x21, 0x00


	//----- nvinfo : EIATTR_SPARSE_MMA_MASK
	.align		4
.L_204:
        /*0038*/ 	.byte	0x03, 0x50
        /*003a*/ 	.short	0x0000


	//----- nvinfo : EIATTR_MAXREG_COUNT
	.align		4
        /*003c*/ 	.byte	0x03, 0x1b
        /*003e*/ 	.short	0x00ff


	//----- nvinfo : EIATTR_NUM_BARRIERS
	.align		4
        /*0040*/ 	.byte	0x02, 0x4c
        /*0042*/ 	.byte	0x01
	.zero		1


	//----- nvinfo : EIATTR_MERCURY_ISA_VERSION
	.align		4
        /*0044*/ 	.byte	0x03, 0x5f
        /*0046*/ 	.short	0x0101


	//----- nvinfo : EIATTR_VRC_CTA_INIT_COUNT
	.align		4
        /*0048*/ 	.byte	0x02, 0x4a
	.zero		1
	.zero		1


	//----- nvinfo : EIATTR_EXIT_INSTR_OFFSETS
	.align		4
        /*004c*/ 	.byte	0x04, 0x1c
        /*004e*/ 	.short	(.L_206 - .L_205)


	//   ....[0]....
.L_205:
        /*0050*/ 	.word	0x00000220


	//   ....[1]....
        /*0054*/ 	.word	0x000002a0


	//----- nvinfo : EIATTR_CBANK_PARAM_SIZE
	.align		4
.L_206:
        /*0058*/ 	.byte	0x03, 0x19
        /*005a*/ 	.short	0x0014


	//----- nvinfo : EIATTR_PARAM_CBANK
	.align		4
        /*005c*/ 	.byte	0x04, 0x0a
        /*005e*/ 	.short	(.L_208 - .L_207)
	.align		4
.L_207:
        /*0060*/ 	.word	index@(.nv.constant0._Z17ComputeSquaredSumPKfPfi)
        /*0064*/ 	.short	0x0380
        /*0066*/ 	.short	0x0014


	//----- nvinfo : EIATTR_SW_WAR
	.align		4
.L_208:
        /*0068*/ 	.byte	0x04, 0x36
        /*006a*/ 	.short	(.L_210 - .L_209)
.L_209:
        /*006c*/ 	.word	0x00000008
.L_210:


//--------------------- .nv.info._Z20__CU_UpdateParameterPfPKffi --------------------------
	.section	.nv.info._Z20__CU_UpdateParameterPfPKffi,"",@"SHT_CUDA_INFO"
	.sectionflags	@""
	.align	4


	//----- nvinfo : EIATTR_CUDA_API_VERSION
	.align		4
        /*0000*/ 	.byte	0x04, 0x37
        /*0002*/ 	.short	(.L_212 - .L_211)
.L_211:
        /*0004*/ 	.word	0x00000082


	//----- nvinfo : EIATTR_KPARAM_INFO
	.align		4
.L_212:
        /*0008*/ 	.byte	0x04, 0x17
        /*000a*/ 	.short	(.L_214 - .L_213)
.L_213:
        /*000c*/ 	.word	0x00000000
        /*0010*/ 	.short	0x0003
        /*0012*/ 	.short	0x0014
        /*0014*/ 	.byte	0x00, 0xf0, 0x11, 0x00


	//----- nvinfo : EIATTR_KPARAM_INFO
	.align		4
.L_214:
        /*0018*/ 	.byte	0x04, 0x17
        /*001a*/ 	.short	(.L_216 - .L_215)
.L_215:
        /*001c*/ 	.word	0x00000000
        /*0020*/ 	.short	0x0002
        /*0022*/ 	.short	0x0010
        /*0024*/ 	.byte	0x00, 0xf0, 0x11, 0x00


	//----- nvinfo : EIATTR_KPARAM_INFO
	.align		4
.L_216:
        /*0028*/ 	.byte	0x04, 0x17
        /*002a*/ 	.short	(.L_218 - .L_217)
.L_217:
        /*002c*/ 	.word	0x00000000
        /*0030*/ 	.short	0x0001
        /*0032*/ 	.short	0x0008
        /*0034*/ 	.byte	0x00, 0xf5, 0x21, 0x00


	//----- nvinfo : EIATTR_KPARAM_INFO
	.align		4
.L_218:
        /*0038*/ 	.byte	0x04, 0x17
        /*003a*/ 	.short	(.L_220 - .L_219)
.L_219:
        /*003c*/ 	.word	0x00000000
        /*0040*/ 	.short	0x0000
        /*0042*/ 	.short	0x0000
        /*0044*/ 	.byte	0x00, 0xf5, 0x21, 0x00


	//----- nvinfo : EIATTR_SPARSE_MMA_MASK
	.align		4
.L_220:
        /*0048*/ 	.byte	0x03, 0x50
        /*004a*/ 	.short	0x0000


	//----- nvinfo : EIATTR_MAXREG_COUNT
	.align		4
        /*004c*/ 	.byte	0x03, 0x1b
        /*004e*/ 	.short	0x00ff


	//----- nvinfo : EIATTR_MERCURY_ISA_VERSION
	.align		4
        /*0050*/ 	.byte	0x03, 0x5f
        /*0052*/ 	.short	0x0101


	//----- nvinfo : EIATTR_VRC_CTA_INIT_COUNT
	.align		4
        /*0054*/ 	.byte	0x02, 0x4a
	.zero		1
	.zero		1


	//----- nvinfo : EIATTR_EXIT_INSTR_OFFSETS
	.align		4
        /*0058*/ 	.byte	0x04, 0x1c
        /*005a*/ 	.short	(.L_222 - .L_221)


	//   ....[0]....
.L_221:
        /*005c*/ 	.word	0x00000070


	//   ....[1]....
        /*0060*/ 	.word	0x00000120


	//----- nvinfo : EIATTR_CBANK_PARAM_SIZE
	.align		4
.L_222:
        /*0064*/ 	.byte	0x03, 0x19
        /*0066*/ 	.short	0x0018


	//----- nvinfo : EIATTR_PARAM_CBANK
	.align		4
        /*0068*/ 	.byte	0x04, 0x0a
        /*006a*/ 	.short	(.L_224 - .L_223)
	.align		4
.L_223:
        /*006c*/ 	.word	index@(.nv.constant0._Z20__CU_UpdateParameterPfPKffi)
        /*0070*/ 	.short	0x0380
        /*0072*/ 	.short	0x0018


	//----- nvinfo : EIATTR_SW_WAR
	.align		4
.L_224:
        /*0074*/ 	.byte	0x04, 0x36
        /*0076*/ 	.short	(.L_226 - .L_225)
.L_225:
        /*0078*/ 	.word	0x00000008
.L_226:


//--------------------- .nv.info._Z11__CU_VecAddPfS_S_ii --------------------------
	.section	.nv.info._Z11__CU_VecAddPfS_S_ii,"",@"SHT_CUDA_INFO"
	.sectionflags	@""
	.align	4


	//----- nvinfo : EIATTR_CUDA_API_VERSION
	.align		4
        /*0000*/ 	.byte	0x04, 0x37
        /*0002*/ 	.short	(.L_228 - .L_227)
.L_227:
        /*0004*/ 	.word	0x00000082


	//----- nvinfo : EIATTR_KPARAM_INFO
	.align		4
.L_228:
        /*0008*/ 	.byte	0x04, 0x17
        /*000a*/ 	.short	(.L_230 - .L_229)
.L_229:
        /*000c*/ 	.word	0x00000000
        /*0010*/ 	.short	0x0004
        /*0012*/ 	.short	0x001c
        /*0014*/ 	.byte	0x00, 0xf0, 0x11, 0x00


	//----- nvinfo : EIATTR_KPARAM_INFO
	.align		4
.L_230:
        /*0018*/ 	.byte	0x04, 0x17
        /*001a*/ 	.short	(.L_232 - .L_231)
.L_231:
        /*001c*/ 	.word	0x00000000
        /*0020*/ 	.short	0x0003
        /*0022*/ 	.short	0x0018
        /*0024*/ 	.byte	0x00, 0xf0, 0x11, 0x00


	//----- nvinfo : EIATTR_KPARAM_INFO
	.align		4
.L_232:
        /*0028*/ 	.byte	0x04, 0x17
        /*002a*/ 	.short	(.L_234 - .L_233)
.L_233:
        /*002c*/ 	.word	0x00000000
        /*0030*/ 	.short	0x0002
        /*0032*/ 	.short	0x0010
        /*0034*/ 	.byte	0x00, 0xf5, 0x21, 0x00


	//----- nvinfo : EIATTR_KPARAM_INFO
	.align		4
.L_234:
        /*0038*/ 	.byte	0x04, 0x17
        /*003a*/ 	.short	(.L_236 - .L_235)
.L_235:
        /*003c*/ 	.word	0x00000000
        /*0040*/ 	.short	0x0001
        /*0042*/ 	.short	0x0008
        /*0044*/ 	.byte	0x00, 0xf5, 0x21, 0x00


	//----- nvinfo : EIATTR_KPARAM_INFO
	.align		4
.L_236:
        /*0048*/ 	.byte	0x04, 0x17
        /*004a*/ 	.short	(.L_238 - .L_237)
.L_237:
        /*004c*/ 	.word	0x00000000
        /*0050*/ 	.short	0x0000
        /*0052*/ 	.short	0x0000
        /*0054*/ 	.byte	0x00, 0xf5, 0x21, 0x00


	//----- nvinfo : EIATTR_SPARSE_MMA_MASK
	.align		4
.L_238:
        /*0058*/ 	.byte	0x03, 0x50
        /*005a*/ 	.short	0x0000


	//----- nvinfo : EIATTR_MAXREG_COUNT
	.align		4
        /*005c*/ 	.byte	0x03, 0x1b
        /*005e*/ 	.short	0x00ff


	//----- nvinfo : EIATTR_MERCURY_ISA_VERSION
	.align		4
        /*0060*/ 	.byte	0x03, 0x5f
        /*0062*/ 	.short	0x0101


	//----- nvinfo : EIATTR_VRC_CTA_INIT_COUNT
	.align		4
        /*0064*/ 	.byte	0x02, 0x4a
	.zero		1
	.zero		1


	//----- nvinfo : EIATTR_EXIT_INSTR_OFFSETS
	.align		4
        /*0068*/ 	.byte	0x04, 0x1c
        /*006a*/ 	.short	(.L_240 - .L_239)


	//   ....[0]....
.L_239:
        /*006c*/ 	.word	0x000000c0


	//   ....[1]....
        /*0070*/ 	.word	0x00000190


	//----- nvinfo : EIATTR_CBANK_PARAM_SIZE
	.align		4
.L_240:
        /*0074*/ 	.byte	0x03, 0x19
        /*0076*/ 	.short	0x0020


	//----- nvinfo : EIATTR_PARAM_CBANK
	.align		4
        /*0078*/ 	.byte	0x04, 0x0a
        /*007a*/ 	.short	(.L_242 - .L_241)
	.align		4
.L_241:
        /*007c*/ 	.word	index@(.nv.constant0._Z11__CU_VecAddPfS_S_ii)
        /*0080*/ 	.short	0x0380
        /*0082*/ 	.short	0x0020


	//----- nvinfo : EIATTR_SW_WAR
	.align		4
.L_242:
        /*0084*/ 	.byte	0x04, 0x36
        /*0086*/ 	.short	(.L_244 - .L_243)
.L_243:
        /*0088*/ 	.word	0x00000008
.L_244:


//--------------------- .nv.info._Z14__CU_TransposePfPKfii --------------------------
	.section	.nv.info._Z14__CU_TransposePfPKfii,"",@"SHT_CUDA_INFO"
	.sectionflags	@""
	.align	4


	//----- nvinfo : EIATTR_CUDA_API_VERSION
	.align		4
        /*0000*/ 	.byte	0x04, 0x37
        /*0002*/ 	.short	(.L_246 - .L_245)
.L_245:
        /*0004*/ 	.word	0x00000082


	//----- nvinfo : EIATTR_KPARAM_INFO
	.align		4
.L_246:
        /*0008*/ 	.byte	0x04, 0x17
        /*000a*/ 	.short	(.L_248 - .L_247)
.L_247:
        /*000c*/ 	.word	0x00000000
        /*0010*/ 	.short	0x0003
        /*0012*/ 	.short	0x0014
        /*0014*/ 	.byte	0x00, 0xf0, 0x11, 0x00


	//----- nvinfo : EIATTR_KPARAM_INFO
	.align		4
.L_248:
        /*0018*/ 	.byte	0x04, 0x17
        /*001a*/ 	.short	(.L_250 - .L_249)
.L_249:
        /*001c*/ 	.word	0x00000000
        /*0020*/ 	.short	0x0002
        /*0022*/ 	.short	0x0010
        /*0024*/ 	.byte	0x00, 0xf0, 0x11, 0x00


	//----- nvinfo : EIATTR_KPARAM_INFO
	.align		4
.L_250:
        /*0028*/ 	.byte	0x04, 0x17
        /*002a*/ 	.short	(.L_252 - .L_251)
.L_251:
        /*002c*/ 	.word	0x00000000
        /*0030*/ 	.short	0x0001
        /*0032*/ 	.short	0x0008
        /*0034*/ 	.byte	0x00, 0xf5, 0x21, 0x00


	//----- nvinfo : EIATTR_KPARAM_INFO
	.align		4
.L_252:
        /*0038*/ 	.byte	0x04, 0x17
        /*003a*/ 	.short	(.L_254 - .L_253)
.L_253:
        /*003c*/ 	.word	0x00000000
        /*0040*/ 	.short	0x0000
        /*0042*/ 	.short	0x0000
        /*0044*/ 	.byte	0x00, 0xf5, 0x21, 0x00


	//----- nvinfo : EIATTR_SPARSE_MMA_MASK
	.align		4
.L_254:
        /*0048*/ 	.byte	0x03, 0x50
        /*004a*/ 	.short	0x0000


	//----- nvinfo : EIATTR_MAXREG_COUNT
	.align		4
        /*004c*/ 	.byte	0x03, 0x1b
        /*004e*/ 	.short	0x00ff


	//----- nvinfo : EIATTR_MERCURY_ISA_VERSION
	.align		4
        /*0050*/ 	.byte	0x03, 0x5f
        /*0052*/ 	.short	0x0101


	//----- nvinfo : EIATTR_VRC_CTA_INIT_COUNT
	.align		4
        /*0054*/ 	.byte	0x02, 0x4a
	.zero		1
	.zero		1


	//----- nvinfo : EIATTR_EXIT_INSTR_OFFSETS
	.align		4
        /*0058*/ 	.byte	0x04, 0x1c
        /*005a*/ 	.short	(.L_256 - .L_255)


	//   ....[0]....
.L_255:
        /*005c*/ 	.word	0x000000c0


	//   ....[1]....
        /*0060*/ 	.word	0x00000160


	//----- nvinfo : EIATTR_CBANK_PARAM_SIZE
	.align		4
.L_256:
        /*0064*/ 	.byte	0x03, 0x19
        /*0066*/ 	.short	0x0018


	//----- nvinfo : EIATTR_PARAM_CBANK
	.align		4
        /*0068*/ 	.byte	0x04, 0x0a
        /*006a*/ 	.short	(.L_258 - .L_257)
	.align		4
.L_257:
        /*006c*/ 	.word	index@(.nv.constant0._Z14__CU_TransposePfPKfii)
        /*0070*/ 	.short	0x0380
        /*0072*/ 	.short	0x0018


	//----- nvinfo : EIATTR_SW_WAR
	.align		4
.L_258:
        /*0074*/ 	.byte	0x04, 0x36
        /*0076*/ 	.short	(.L_260 - .L_259)
.L_259:
        /*0078*/ 	.word	0x00000008
.L_260:


//--------------------- .nv.info._Z16__CU_MatmulBatchPfS_S_iii --------------------------
	.section	.nv.info._Z16__CU_MatmulBatchPfS_S_iii,"",@"SHT_CUDA_INFO"
	.sectionflags	@""
	.align	4


	//----- nvinfo : EIATTR_CUDA_API_VERSION
	.align		4
        /*0000*/ 	.byte	0x04, 0x37
        /*0002*/ 	.short	(.L_262 - .L_261)
.L_261:
        /*0004*/ 	.word	0x00000082


	//----- nvinfo : EIATTR_KPARAM_INFO
	.align		4
.L_262:
        /*0008*/ 	.byte	0x04, 0x17
        /*000a*/ 	.short	(.L_264 - .L_263)
.L_263:
        /*000c*/ 	.word	0x00000000
        /*0010*/ 	.short	0x0005
        /*0012*/ 	.short	0x0020
        /*0014*/ 	.byte	0x00, 0xf0, 0x11, 0x00


	//----- nvinfo : EIATTR_KPARAM_INFO
	.align		4
.L_264:
        /*0018*/ 	.byte	0x04, 0x17
        /*001a*/ 	.short	(.L_266 - .L_265)
.L_265:
        /*001c*/ 	.word	0x00000000
        /*0020*/ 	.short	0x0004
        /*0022*/ 	.short	0x001c
        /*0024*/ 	.byte	0x00, 0xf0, 0x11, 0x00


	//----- nvinfo : EIATTR_KPARAM_INFO
	.align		4
.L_266:
        /*0028*/ 	.byte	0x04, 0x17
        /*002a*/ 	.short	(.L_268 - .L_267)
.L_267:
        /*002c*/ 	.word	0x00000000
        /*0030*/ 	.short	0x0003
        /*0032*/ 	.short	0x0018
        /*0034*/ 	.byte	0x00, 0xf0, 0x11, 0x00


	//----- nvinfo : EIATTR_KPARAM_INFO
	.align		4
.L_268:
        /*0038*/ 	.byte	0x04, 0x17
        /*003a*/ 	.short	(.L_270 - .L_269)
.L_269:
        /*003c*/ 	.word	0x00000000
        /*0040*/ 	.short	0x0002
        /*0042*/ 	.short	0x0010
        /*0044*/ 	.byte	0x00, 0xf5, 0x21, 0x00


	//----- nvinfo : EIATTR_KPARAM_INFO
	.align		4
.L_270:
        /*0048*/ 	.byte	0x04, 0x17
        /*004a*/ 	.short	(.L_272 - .L_271)
.L_271:
        /*004c*/ 	.word	0x00000000
        /*0050*/ 	.short	0x0001
        /*0052*/ 	.short	0x0008
        /*0054*/ 	.byte	0x00, 0xf5, 0x21, 0x00


	//----- nvinfo : EIATTR_KPARAM_INFO
	.align		4
.L_272:
        /*0058*/ 	.byte	0x04, 0x17
        /*005a*/ 	.short	(.L_274 - .L_273)
.L_273:
        /*005c*/ 	.word	0x00000000
        /*0060*/ 	.short	0x0000
        /*0062*/ 	.short	0x0000
        /*0064*/ 	.byte	0x00, 0xf5, 0x21, 0x00


	//----- nvinfo : EIATTR_SPARSE_MMA_MASK
	.align		4
.L_274:
        /*0068*/ 	.byte	0x03, 0x50
        /*006a*/ 	.short	0x0000


	//----- nvinfo : EIATTR_MAXREG_COUNT
	.align		4
        /*006c*/ 	.byte	0x03, 0x1b
        /*006e*/ 	.short	0x00ff


	//----- nvinfo : EIATTR_MERCURY_ISA_VERSION
	.align		4
        /*0070*/ 	.byte	0x03, 0x5f
        /*0072*/ 	.short	0x0101


	//----- nvinfo : EIATTR_VRC_CTA_INIT_COUNT
	.align		4
        /*0074*/ 	.byte	0x02, 0x4a
	.zero		1
	.zero		1


	//----- nvinfo : EIATTR_EXIT_INSTR_OFFSETS
	.align		4
        /*0078*/ 	.byte	0x04, 0x1c
        /*007a*/ 	.short	(.L_276 - .L_275)


	//   ....[0]....
.L_275:
        /*007c*/ 	.word	0x000000d0


	//   ....[1]....
        /*0080*/ 	.word	0x000008f0


	//----- nvinfo : EIATTR_CBANK_PARAM_SIZE
	.align		4
.L_276:
        /*0084*/ 	.byte	0x03, 0x19
        /*0086*/ 	.short	0x0024


	//----- nvinfo : EIATTR_PARAM_CBANK
	.align		4
        /*0088*/ 	.byte	0x04, 0x0a
        /*008a*/ 	.short	(.L_278 - .L_277)
	.align		4
.L_277:
        /*008c*/ 	.word	index@(.nv.constant0._Z16__CU_MatmulBatchPfS_S_iii)
        /*0090*/ 	.short	0x0380
        /*0092*/ 	.short	0x0024


	//----- nvinfo : EIATTR_SW_WAR
	.align		4
.L_278:
        /*0094*/ 	.byte	0x04, 0x36
        /*0096*/ 	.short	(.L_280 - .L_279)
.L_279:
        /*0098*/ 	.word	0x00000008
.L_280:


//--------------------- .nv.info._Z18CU_relu_derivativePfS_i --------------------------
	.section	.nv.info._Z18CU_relu_derivativePfS_i,"",@"SHT_CUDA_INFO"
	.sectionflags	@""
	.align	4


	//----- nvinfo : EIATTR_CUDA_API_VERSION
	.align		4
        /*0000*/ 	.byte	0x04, 0x37
        /*0002*/ 	.short	(.L_282 - .L_281)
.L_281:
        /*0004*/ 	.word	0x00000082


	//----- nvinfo : EIATTR_KPARAM_INFO
	.align		4
.L_282:
        /*0008*/ 	.byte	0x04, 0x17
        /*000a*/ 	.short	(.L_284 - .L_283)
.L_283:
        /*000c*/ 	.word	0x00000000
        /*0010*/ 	.short	0x0002
        /*0012*/ 	.short	0x0010
        /*0014*/ 	.byte	0x00, 0xf0, 0x11, 0x00


	//----- nvinfo : EIATTR_KPARAM_INFO
	.align		4
.L_284:
        /*0018*/ 	.byte	0x04, 0x17
        /*001a*/ 	.short	(.L_286 - .L_285)
.L_285:
        /*001c*/ 	.word	0x00000000
        /*0020*/ 	.short	0x0001
        /*0022*/ 	.short	0x0008
        /*0024*/ 	.byte	0x00, 0xf5, 0x21, 0x00


	//----- nvinfo : EIATTR_KPARAM_INFO
	.align		4
.L_286:
        /*0028*/ 	.byte	0x04, 0x17
        /*002a*/ 	.short	(.L_288 - .L_287)
.L_287:
        /*002c*/ 	.word	0x00000000
        /*0030*/ 	.short	0x0000
        /*0032*/ 	.short	0x0000
        /*0034*/ 	.byte	0x00, 0xf5, 0x21, 0x00


	//----- nvinfo : EIATTR_SPARSE_MMA_MASK
	.align		4
.L_288:
        /*0038*/ 	.byte	0x03, 0x50
        /*003a*/ 	.short	0x0000


	//----- nvinfo : EIATTR_MAXREG_COUNT
	.align		4
        /*003c*/ 	.byte	0x03, 0x1b
        /*003e*/ 	.short	0x00ff


	//----- nvinfo : EIATTR_MERCURY_ISA_VERSION
	.align		4
        /*0040*/ 	.byte	0x03, 0x5f
        /*0042*/ 	.short	0x0101


	//----- nvinfo : EIATTR_VRC_CTA_INIT_COUNT
	.align		4
        /*0044*/ 	.byte	0x02, 0x4a
	.zero		1
	.zero		1


	//----- nvinfo : EIATTR_EXIT_INSTR_OFFSETS
	.align		4
        /*0048*/ 	.byte	0x04, 0x1c
        /*004a*/ 	.short	(.L_290 - .L_289)


	//   ....[0]....
.L_289:
        /*004c*/ 	.word	0x00000070


	//   ....[1]....
        /*0050*/ 	.word	0x00000120


	//----- nvinfo : EIATTR_CBANK_PARAM_SIZE
	.align		4
.L_290:
        /*0054*/ 	.byte	0x03, 0x19
        /*0056*/ 	.short	0x0014


	//----- nvinfo : EIATTR_PARAM_CBANK
	.align		4
        /*0058*/ 	.byte	0x04, 0x0a
        /*005a*/ 	.short	(.L_292 - .L_291)
	.align		4
.L_291:
        /*005c*/ 	.word	index@(.nv.constant0._Z18CU_relu_derivativePfS_i)
        /*0060*/ 	.short	0x0380
        /*0062*/ 	.short	0x0014


	//----- nvinfo : EIATTR_SW_WAR
	.align		4
.L_292:
        /*0064*/ 	.byte	0x04, 0x36
        /*0066*/ 	.short	(.L_294 - .L_293)
.L_293:
        /*0068*/ 	.word	0x00000008
.L_294:


//--------------------- .nv.info._Z14CU_init_randomPfiy --------------------------
	.section	.nv.info._Z14CU_init_randomPfiy,"",@"SHT_CUDA_INFO"
	.sectionflags	@""
	.align	4


	//----- nvinfo : EIATTR_CUDA_API_VERSION
	.align		4
        /*0000*/ 	.byte	0x04, 0x37
        /*0002*/ 	.short	(.L_296 - .L_295)
.L_295:
        /*0004*/ 	.word	0x00000082


	//----- nvinfo : EIATTR_KPARAM_INFO
	.align		4
.L_296:
        /*0008*/ 	.byte	0x04, 0x17
        /*000a*/ 	.short	(.L_298 - .L_297)
.L_297:
        /*000c*/ 	.word	0x00000000
        /*0010*/ 	.short	0x0002
        /*0012*/ 	.short	0x0010
        /*0014*/ 	.byte	0x00, 0xf0, 0x21, 0x00


	//----- nvinfo : EIATTR_KPARAM_INFO
	.align		4
.L_298:
        /*0018*/ 	.byte	0x04, 0x17
        /*001a*/ 	.short	(.L_300 - .L_299)
.L_299:
        /*001c*/ 	.word	0x00000000
        /*0020*/ 	.short	0x0001
        /*0022*/ 	.short	0x0008
        /*0024*/ 	.byte	0x00, 0xf0, 0x11, 0x00


	//----- nvinfo : EIATTR_KPARAM_INFO
	.align		4
.L_300:
        /*0028*/ 	.byte	0x04, 0x17
        /*002a*/ 	.short	(.L_302 - .L_301)
.L_301:
        /*002c*/ 	.word	0x00000000
        /*0030*/ 	.short	0x0000
        /*0032*/ 	.short	0x0000
        /*0034*/ 	.byte	0x00, 0xf5, 0x21, 0x00


	//----- nvinfo : EIATTR_SPARSE_MMA_MASK
	.align		4
.L_302:
        /*0038*/ 	.byte	0x03, 0x50
        /*003a*/ 	.short	0x0000


	//----- nvinfo : EIATTR_MAXREG_COUNT
	.align		4
        /*003c*/ 	.byte	0x03, 0x1b
        /*003e*/ 	.short	0x00ff


	//----- nvinfo : EIATTR_MERCURY_ISA_VERSION
	.align		4
        /*0040*/ 	.byte	0x03, 0x5f
        /*0042*/ 	.short	0x0101


	//----- nvinfo : EIATTR_VRC_CTA_INIT_COUNT
	.align		4
        /*0044*/ 	.byte	0x02, 0x4a
	.zero		1
	.zero		1


	//----- nvinfo : EIATTR_EXIT_INSTR_OFFSETS
	.align		4
        /*0048*/ 	.byte	0x04, 0x1c
        /*004a*/ 	.short	(.L_304 - .L_303)


	//   ....[0]....
.L_303:
        /*004c*/ 	.word	0x00000080


	//   ....[1]....
        /*0050*/ 	.word	0x00002820


	//----- nvinfo : EIATTR_CRS_STACK_SIZE
	.align		4
.L_304:
        /*0054*/ 	.byte	0x04, 0x1e
        /*0056*/ 	.short	(.L_306 - .L_305)
.L_305:
        /*0058*/ 	.word	0x00000000


	//----- nvinfo : EIATTR_CBANK_PARAM_SIZE
	.align		4
.L_306:
        /*005c*/ 	.byte	0x03, 0x19
        /*005e*/ 	.short	0x0018


	//----- nvinfo : EIATTR_PARAM_CBANK
	.align		4
        /*0060*/ 	.byte	0x04, 0x0a
        /*0062*/ 	.short	(.L_308 - .L_307)
	.align		4
.L_307:
        /*0064*/ 	.word	index@(.nv.constant0._Z14CU_init_randomPfiy)
        /*0068*/ 	.short	0x0380
        /*006a*/ 	.short	0x0018


	//----- nvinfo : EIATTR_SW_WAR
	.align		4
.L_308:
        /*006c*/ 	.byte	0x04, 0x36
        /*006e*/ 	.short	(.L_310 - .L_309)
.L_309:
        /*0070*/ 	.word	0x00000008
.L_310:


//--------------------- .nv.callgraph             --------------------------
	.section	.nv.callgraph,"",@"SHT_CUDA_CALLGRAPH"
	.align	4
	.sectionentsize	8
	.align		4
        /*0000*/ 	.word	0x00000000
	.align		4
        /*0004*/ 	.word	0xffffffff
	.align		4
        /*0008*/ 	.word	0x00000000
	.align		4
        /*000c*/ 	.word	0xfffffffe
	.align		4
        /*0010*/ 	.word	0x00000000
	.align		4
        /*0014*/ 	.word	0xfffffffd
	.align		4
        /*0018*/ 	.word	0x00000000
	.align		4
        /*001c*/ 	.word	0xfffffffc


//--------------------- .nv.constant4             --------------------------
	.section	.nv.constant4,"a",@progbits
	.align	8
	.align		8
.nv.constant4:
        /*0000*/ 	.dword	precalc_xorwow_matrix
	.align		8
        /*0008*/ 	.dword	precalc_xorwow_offset_matrix
	.align		8
        /*0010*/ 	.dword	mrg32k3aM1
	.align		8
        /*0018*/ 	.dword	mrg32k3aM2
	.align		8
        /*0020*/ 	.dword	mrg32k3aM1SubSeq
	.align		8
        /*0028*/ 	.dword	mrg32k3aM2SubSeq
	.align		8
        /*0030*/ 	.dword	mrg32k3aM1Seq
	.align		8
        /*0038*/ 	.dword	mrg32k3aM2Seq


//--------------------- .nv.constant3             --------------------------
	.section	.nv.constant3,"a",@progbits
	.align	8
.nv.constant3:
	.type		__cr_lgamma_table,@object
	.size		__cr_lgamma_table,(.L_8 - __cr_lgamma_table)
__cr_lgamma_table:
        /*0000*/ 	.byte	0x00, 0x00, 0x00, 0x00, 0x00, 0x00, 0x00, 0x00, 0x00, 0x00, 0x00, 0x00, 0x00, 0x00, 0x00, 0x00
        /*0010*/ 	.byte	0xef, 0x39, 0xfa, 0xfe, 0x42, 0x2e, 0xe6, 0x3f, 0x02, 0x20, 0x2a, 0xfa, 0x0b, 0xab, 0xfc, 0x3f
        /*0020*/ 	.byte	0xf9, 0x2c, 0x92, 0x7c, 0xa7, 0x6c, 0x09, 0x40, 0xc9, 0x79, 0x44, 0x3c, 0x64, 0x26, 0x13, 0x40
        /*0030*/ 	.byte	0xca, 0x01, 0xcf, 0x3a, 0x27, 0x51, 0x1a, 0x40, 0x30, 0xcc, 0x2d, 0xf3, 0xe1, 0x0c, 0x21, 0x40
        /*0040*/ 	.byte	0x0d, 0xb7, 0xfc, 0x82, 0x8e, 0x35, 0x25, 0x40
.L_8:


//--------------------- .text._Z25__CU_CrossEntropyGradientPfPKfS1_ii --------------------------
	.section	.text._Z25__CU_CrossEntropyGradientPfPKfS1_ii,"ax",@progbits
	.align	128
        .global         _Z25__CU_CrossEntropyGradientPfPKfS1_ii
        .type           _Z25__CU_CrossEntropyGradientPfPKfS1_ii,@function
        .size           _Z25__CU_CrossEntropyGradientPfPKfS1_ii,(.L_x_138 - _Z25__CU_CrossEntropyGradientPfPKfS1_ii)
        .other          _Z25__CU_CrossEntropyGradientPfPKfS1_ii,@"STO_CUDA_ENTRY STV_DEFAULT"
_Z25__CU_CrossEntropyGradientPfPKfS1_ii:
.text._Z25__CU_CrossEntropyGradientPfPKfS1_ii:
[----:B------:R-:W-:Y:S01]  /*0000*/  LDC R1, c[0x0][0x37c] ;  /* 0x0000df00ff017b82 */ /* 0x000fe20000000800 */
[----:B------:R-:W0:Y:S07]  /*0010*/  S2R R3, SR_TID.X ;  /* 0x0000000000037919 */ /* 0x000e2e0000002100 */
[----:B------:R-:W0:Y:S01]  /*0020*/  S2UR UR4, SR_CTAID.X ;  /* 0x00000000000479c3 */ /* 0x000e220000002500 */
[----:B------:R-:W1:Y:S07]  /*0030*/  LDCU UR5, c[0x0][0x398] ;  /* 0x00007300ff0577ac */ /* 0x000e6e0008000800 */
[----:B------:R-:W0:Y:S02]  /*0040*/  LDC R2, c[0x0][0x360] ;  /* 0x0000d800ff027b82 */ /* 0x000e240000000800 */
[----:B0-----:R-:W-:-:S05]  /*0050*/  IMAD R2, R2, UR4, R3 ;  /* 0x0000000402027c24 */ /* 0x001fca000f8e0203 */
[----:B-1----:R-:W-:-:S13]  /*0060*/  ISETP.GE.AND P0, PT, R2, UR5, PT ;  /* 0x0000000502007c0c */ /* 0x002fda000bf06270 */
[----:B------:R-:W-:Y:S05]  /*0070*/  @P0 EXIT ;  /* 0x000000000000094d */ /* 0x000fea0003800000 */
[----:B------:R-:W0:Y:S01]  /*0080*/  LDC.64 R6, c[0x0][0x390] ;  /* 0x0000e400ff067b82 */ /* 0x000e220000000a00 */
[----:B------:R-:W1:Y:S01]  /*0090*/  LDCU.64 UR4, c[0x0][0x358] ;  /* 0x00006b00ff0477ac */ /* 0x000e620008000a00 */
[----:B------:R-:W2:Y:S06]  /*00a0*/  LDCU UR6, c[0x0][0x39c] ;  /* 0x00007380ff0677ac */ /* 0x000eac0008000800 */
[----:B------:R-:W3:Y:S01]  /*00b0*/  LDC.64 R4, c[0x0][0x388] ;  /* 0x0000e200ff047b82 */ /* 0x000ee20000000a00 */
[----:B0-----:R-:W-:-:S06]  /*00c0*/  IMAD.WIDE R6, R2, 0x4, R6 ;  /* 0x0000000402067825 */ /* 0x001fcc00078e0206 */
[----:B-1----:R-:W4:Y:S01]  /*00d0*/  LDG.E R7, desc[UR4][R6.64] ;  /* 0x0000000406077981 */ /* 0x002f22000c1e1900 */
[----:B---3--:R-:W-:-:S05]  /*00e0*/  IMAD.WIDE R4, R2, 0x4, R4 ;  /* 0x0000000402047825 */ /* 0x008fca00078e0204 */
[----:B------:R-:W4:Y:S01]  /*00f0*/  LDG.E R0, desc[UR4][R4.64] ;  /* 0x0000000404007981 */ /* 0x000f22000c1e1900 */
[----:B--2---:R-:W-:-:S04]  /*0100*/  I2FP.F32.S32 R3, UR6 ;  /* 0x0000000600037c45 */ /* 0x004fc80008201400 */
[----:B------:R-:W0:Y:S01]  /*0110*/  MUFU.RCP R8, R3 ;  /* 0x0000000300087308 */ /* 0x000e220000001000 */
[----:B------:R-:W-:Y:S01]  /*0120*/  BSSY.RECONVERGENT B0, `(.L_x_0) ;  /* 0x000000c000007945 */ /* 0x000fe20003800200 */
[----:B0-----:R-:W-:-:S04]  /*0130*/  FFMA R9, -R3, R8, 1 ;  /* 0x3f80000003097423 */ /* 0x001fc80000000108 */
[----:B------:R-:W-:Y:S01]  /*0140*/  FFMA R9, R8, R9, R8 ;  /* 0x0000000908097223 */ /* 0x000fe20000000008 */
[----:B----4-:R-:W-:-:S04]  /*0150*/  FADD R0, R0, -R7 ;  /* 0x8000000700007221 */ /* 0x010fc80000000000 */
[----:B------:R-:W0:Y:S01]  /*0160*/  FCHK P0, R0, R3 ;  /* 0x0000000300007302 */ /* 0x000e220000000000 */
[----:B------:R-:W-:-:S04]  /*0170*/  FFMA R8, R0, R9, RZ ;  /* 0x0000000900087223 */ /* 0x000fc800000000ff */
[----:B------:R-:W-:-:S04]  /*0180*/  FFMA R10, -R3, R8, R0 ;  /* 0x00000008030a7223 */ /* 0x000fc80000000100 */
[----:B------:R-:W-:Y:S01]  /*0190*/  FFMA R9, R9, R10, R8 ;  /* 0x0000000a09097223 */ /* 0x000fe20000000008 */
[----:B0-----:R-:W-:Y:S06]  /*01a0*/  @!P0 BRA `(.L_x_1) ;  /* 0x00000000000c8947 */ /* 0x001fec0003800000 */
[----:B------:R-:W-:-:S07]  /*01b0*/  MOV R4, 0x1d0 ;  /* 0x000001d000047802 */ /* 0x000fce0000000f00 */
[----:B------:R-:W-:Y:S05]  /*01c0*/  CALL.REL.NOINC `($__internal_0_$__cuda_sm3x_div_rn_noftz_f32_slowpath) ;  /* 0x0000000000187944 */ /* 0x000fea0003c00000 */
[----:B------:R-:W-:-:S07]  /*01d0*/  IMAD.MOV.U32 R9, RZ, RZ, R0 ;  /* 0x000000ffff097224 */ /* 0x000fce00078e0000 */
.L_x_1:
[----:B------:R-:W-:Y:S05]  /*01e0*/  BSYNC.RECONVERGENT B0 ;  /* 0x0000000000007941 */ /* 0x000fea0003800200 */
.L_x_0:
[----:B------:R-:W0:Y:S02]  /*01f0*/  LDC.64 R4, c[0x0][0x380] ;  /* 0x0000e000ff047b82 */ /* 0x000e240000000a00 */
[----:B0-----:R-:W-:-:S05]  /*0200*/  IMAD.WIDE R2, R2, 0x4, R4 ;  /* 0x0000000402027825 */ /* 0x001fca00078e0204 */
[----:B------:R-:W-:Y:S01]  /*0210*/  STG.E desc[UR4][R2.64], R9 ;  /* 0x0000000902007986 */ /* 0x000fe2000c101904 */
[----:B------:R-:W-:Y:S05]  /*0220*/  EXIT ;  /* 0x000000000000794d */ /* 0x000fea0003800000 */
        .weak           $__internal_0_$__cuda_sm3x_div_rn_noftz_f32_slowpath
        .type           $__internal_0_$__cuda_sm3x_div_rn_noftz_f32_slowpath,@function
        .size           $__internal_0_$__cuda_sm3x_div_rn_noftz_f32_slowpath,(.L_x_138 - $__internal_0_$__cuda_sm3x_div_rn_noftz_f32_slowpath)
$__internal_0_$__cuda_sm3x_div_rn_noftz_f32_slowpath:
[--C-:B------:R-:W-:Y:S01]  /*0230*/  SHF.R.U32.HI R6, RZ, 0x17, R3.reuse ;  /* 0x00000017ff067819 */ /* 0x100fe20000011603 */
[----:B------:R-:W-:Y:S01]  /*0240*/  BSSY.RECONVERGENT B1, `(.L_x_2) ;  /* 0x0000064000017945 */ /* 0x000fe20003800200 */
[--C-:B------:R-:W-:Y:S01]  /*0250*/  SHF.R.U32.HI R5, RZ, 0x17, R0.reuse ;  /* 0x00000017ff057819 */ /* 0x100fe20000011600 */
[----:B------:R-:W-:Y:S01]  /*0260*/  IMAD.MOV.U32 R7, RZ, RZ, R0 ;  /* 0x000000ffff077224 */ /* 0x000fe200078e0000 */
[----:B------:R-:W-:Y:S01]  /*0270*/  LOP3.LUT R6, R6, 0xff, RZ, 0xc0, !PT ;  /* 0x000000ff06067812 */ /* 0x000fe200078ec0ff */
[----:B------:R-:W-:Y:S01]  /*0280*/  IMAD.MOV.U32 R8, RZ, RZ, R3 ;  /* 0x000000ffff087224 */ /* 0x000fe200078e0003 */
[----:B------:R-:W-:-:S03]  /*0290*/  LOP3.LUT R5, R5, 0xff, RZ, 0xc0, !PT ;  /* 0x000000ff05057812 */ /* 0x000fc600078ec0ff */
[----:B------:R-:W-:Y:S02]  /*02a0*/  VIADD R11, R6, 0xffffffff ;  /* 0xffffffff060b7836 */ /* 0x000fe40000000000 */
[----:B------:R-:W-:-:S03]  /*02b0*/  VIADD R10, R5, 0xffffffff ;  /* 0xffffffff050a7836 */ /* 0x000fc60000000000 */
[----:B------:R-:W-:-:S04]  /*02c0*/  ISETP.GT.U32.AND P0, PT, R11, 0xfd, PT ;  /* 0x000000fd0b00780c */ /* 0x000fc80003f04070 */
[----:B------:R-:W-:-:S13]  /*02d0*/  ISETP.GT.U32.OR P0, PT, R10, 0xfd, P0 ;  /* 0x000000fd0a00780c */ /* 0x000fda0000704470 */
[----:B------:R-:W-:Y:S01]  /*02e0*/  @!P0 IMAD.MOV.U32 R9, RZ, RZ, RZ ;  /* 0x000000ffff098224 */ /* 0x000fe200078e00ff */
[----:B------:R-:W-:Y:S06]  /*02f0*/  @!P0 BRA `(.L_x_3) ;  /* 0x00000000005c8947 */ /* 0x000fec0003800000 */
[----:B------:R-:W-:Y:S02]  /*0300*/  FSETP.GTU.FTZ.AND P0, PT, |R0|, +INF , PT ;  /* 0x7f8000000000780b */ /* 0x000fe40003f1c200 */
[----:B------:R-:W-:-:S04]  /*0310*/  FSETP.GTU.FTZ.AND P1, PT, |R3|, +INF , PT ;  /* 0x7f8000000300780b */ /* 0x000fc80003f3c200 */
[----:B------:R-:W-:-:S13]  /*0320*/  PLOP3.LUT P0, PT, P0, P1, PT, 0xf8, 0x8f ;  /* 0x00000000008f781c */ /* 0x000fda0000703f70 */
[----:B------:R-:W-:Y:S05]  /*0330*/  @P0 BRA `(.L_x_4) ;  /* 0x00000004004c0947 */ /* 0x000fea0003800000 */
[----:B------:R-:W-:-:S13]  /*0340*/  LOP3.LUT P0, RZ, R8, 0x7fffffff, R7, 0xc8, !PT ;  /* 0x7fffffff08ff7812 */ /* 0x000fda000780c807 */
[----:B------:R-:W-:Y:S05]  /*0350*/  @!P0 BRA `(.L_x_5) ;  /* 0x00000004003c8947 */ /* 0x000fea0003800000 */
[C---:B------:R-:W-:Y:S02]  /*0360*/  FSETP.NEU.FTZ.AND P2, PT, |R0|.reuse, +INF , PT ;  /* 0x7f8000000000780b */ /* 0x040fe40003f5d200 */
[----:B------:R-:W-:Y:S02]  /*0370*/  FSETP.NEU.FTZ.AND P1, PT, |R3|, +INF , PT ;  /* 0x7f8000000300780b */ /* 0x000fe40003f3d200 */
[----:B------:R-:W-:-:S11]  /*0380*/  FSETP.NEU.FTZ.AND P0, PT, |R0|, +INF , PT ;  /* 0x7f8000000000780b */ /* 0x000fd60003f1d200 */
[----:B------:R-:W-:Y:S05]  /*0390*/  @!P1 BRA !P2, `(.L_x_5) ;  /* 0x00000004002c9947 */ /* 0x000fea0005000000 */
[----:B------:R-:W-:-:S04]  /*03a0*/  LOP3.LUT P2, RZ, R7, 0x7fffffff, RZ, 0xc0, !PT ;  /* 0x7fffffff07ff7812 */ /* 0x000fc8000784c0ff */
[----:B------:R-:W-:-:S13]  /*03b0*/  PLOP3.LUT P1, PT, P1, P2, PT, 0x2f, 0xf2 ;  /* 0x0000000000f2781c */ /* 0x000fda0000f24577 */
[----:B------:R-:W-:Y:S05]  /*03c0*/  @P1 BRA `(.L_x_6) ;  /* 0x0000000400181947 */ /* 0x000fea0003800000 */
[----:B------:R-:W-:-:S04]  /*03d0*/  LOP3.LUT P1, RZ, R8, 0x7fffffff, RZ, 0xc0, !PT ;  /* 0x7fffffff08ff7812 */ /* 0x000fc8000782c0ff */
[----:B------:R-:W-:-:S13]  /*03e0*/  PLOP3.LUT P0, PT, P0, P1, PT, 0x2f, 0xf2 ;  /* 0x0000000000f2781c */ /* 0x000fda0000702577 */
[----:B------:R-:W-:Y:S05]  /*03f0*/  @P0 BRA `(.L_x_7) ;  /* 0x0000000400000947 */ /* 0x000fea0003800000 */
[----:B------:R-:W-:Y:S02]  /*0400*/  ISETP.GE.AND P0, PT, R10, RZ, PT ;  /* 0x000000ff0a00720c */ /* 0x000fe40003f06270 */
[----:B------:R-:W-:-:S11]  /*0410*/  ISETP.GE.AND P1, PT, R11, RZ, PT ;  /* 0x000000ff0b00720c */ /* 0x000fd60003f26270 */
[----:B------:R-:W-:Y:S02]  /*0420*/  @P0 IMAD.MOV.U32 R9, RZ, RZ, RZ ;  /* 0x000000ffff090224 */ /* 0x000fe400078e00ff */
[----:B------:R-:W-:Y:S01]  /*0430*/  @!P0 FFMA R7, R0, 1.84467440737095516160e+19, RZ ;  /* 0x5f80000000078823 */ /* 0x000fe200000000ff */
[----:B------:R-:W-:Y:S02]  /*0440*/  @!P0 IMAD.MOV.U32 R9, RZ, RZ, -0x40 ;  /* 0xffffffc0ff098424 */ /* 0x000fe400078e00ff */
[----:B------:R-:W-:Y:S02]  /*0450*/  @!P1 FFMA R8, R3, 1.84467440737095516160e+19, RZ ;  /* 0x5f80000003089823 */ /* 0x000fe400000000ff */
[----:B------:R-:W-:-:S07]  /*0460*/  @!P1 VIADD R9, R9, 0x40 ;  /* 0x0000004009099836 */ /* 0x000fce0000000000 */
.L_x_3:
[----:B------:R-:W-:Y:S01]  /*0470*/  LEA R3, R6, 0xc0800000, 0x17 ;  /* 0xc080000006037811 */ /* 0x000fe200078eb8ff */
[----:B------:R-:W-:Y:S01]  /*0480*/  VIADD R5, R5, 0xffffff81 ;  /* 0xffffff8105057836 */ /* 0x000fe20000000000 */
[----:B------:R-:W-:Y:S03]  /*0490*/  BSSY.RECONVERGENT B2, `(.L_x_8) ;  /* 0x0000035000027945 */ /* 0x000fe60003800200 */
[----:B------:R-:W-:Y:S01]  /*04a0*/  IMAD.IADD R3, R8, 0x1, -R3 ;  /* 0x0000000108037824 */ /* 0x000fe200078e0a03 */
[C---:B------:R-:W-:Y:S01]  /*04b0*/  IADD3 R6, PT, PT, R5.reuse, 0x7f, -R6 ;  /* 0x0000007f05067810 */ /* 0x040fe20007ffe806 */
[----:B------:R-:W-:Y:S02]  /*04c0*/  IMAD R0, R5, -0x800000, R7 ;  /* 0xff80000005007824 */ /* 0x000fe400078e0207 */
[----:B------:R-:W0:Y:S01]  /*04d0*/  MUFU.RCP R8, R3 ;  /* 0x0000000300087308 */ /* 0x000e220000001000 */
[----:B------:R-:W-:Y:S01]  /*04e0*/  FADD.FTZ R11, -R3, -RZ ;  /* 0x800000ff030b7221 */ /* 0x000fe20000010100 */
[----:B------:R-:W-:-:S03]  /*04f0*/  IMAD.IADD R6, R6, 0x1, R9 ;  /* 0x0000000106067824 */ /* 0x000fc600078e0209 */
[----:B0-----:R-:W-:-:S04]  /*0500*/  FFMA R13, R8, R11, 1 ;  /* 0x3f800000080d7423 */ /* 0x001fc8000000000b */
[----:B------:R-:W-:-:S04]  /*0510*/  FFMA R10, R8, R13, R8 ;  /* 0x0000000d080a7223 */ /* 0x000fc80000000008 */
[----:B------:R-:W-:-:S04]  /*0520*/  FFMA R7, R0, R10, RZ ;  /* 0x0000000a00077223 */ /* 0x000fc800000000ff */
[----:B------:R-:W-:-:S04]  /*0530*/  FFMA R8, R11, R7, R0 ;  /* 0x000000070b087223 */ /* 0x000fc80000000000 */
[----:B------:R-:W-:-:S04]  /*0540*/  FFMA R7, R10, R8, R7 ;  /* 0x000000080a077223 */ /* 0x000fc80000000007 */
[----:B------:R-:W-:-:S04]  /*0550*/  FFMA R8, R11, R7, R0 ;  /* 0x000000070b087223 */ /* 0x000fc80000000000 */
[----:B------:R-:W-:-:S05]  /*0560*/  FFMA R0, R10, R8, R7 ;  /* 0x000000080a007223 */ /* 0x000fca0000000007 */
[----:B------:R-:W-:-:S04]  /*0570*/  SHF.R.U32.HI R3, RZ, 0x17, R0 ;  /* 0x00000017ff037819 */ /* 0x000fc80000011600 */
[----:B------:R-:W-:-:S05]  /*0580*/  LOP3.LUT R3, R3, 0xff, RZ, 0xc0, !PT ;  /* 0x000000ff03037812 */ /* 0x000fca00078ec0ff */
[----:B------:R-:W-:-:S04]  /*0590*/  IMAD.IADD R9, R3, 0x1, R6 ;  /* 0x0000000103097824 */ /* 0x000fc800078e0206 */
[----:B------:R-:W-:-:S05]  /*05a0*/  VIADD R3, R9, 0xffffffff ;  /* 0xffffffff09037836 */ /* 0x000fca0000000000 */
[----:B------:R-:W-:-:S13]  /*05b0*/  ISETP.GE.U32.AND P0, PT, R3, 0xfe, PT ;  /* 0x000000fe0300780c */ /* 0x000fda0003f06070 */
[----:B------:R-:W-:Y:S05]  /*05c0*/  @!P0 BRA `(.L_x_9) ;  /* 0x0000000000808947 */ /* 0x000fea0003800000 */
[----:B------:R-:W-:-:S13]  /*05d0*/  ISETP.GT.AND P0, PT, R9, 0xfe, PT ;  /* 0x000000fe0900780c */ /* 0x000fda0003f04270 */
[----:B------:R-:W-:Y:S05]  /*05e0*/  @P0 BRA `(.L_x_10) ;  /* 0x00000000006c0947 */ /* 0x000fea0003800000 */
[----:B------:R-:W-:-:S13]  /*05f0*/  ISETP.GE.AND P0, PT, R9, 0x1, PT ;  /* 0x000000010900780c */ /* 0x000fda0003f06270 */
[----:B------:R-:W-:Y:S05]  /*0600*/  @P0 BRA `(.L_x_11) ;  /* 0x0000000000740947 */ /* 0x000fea0003800000 */
[----:B------:R-:W-:Y:S02]  /*0610*/  ISETP.GE.AND P0, PT, R9, -0x18, PT ;  /* 0xffffffe80900780c */ /* 0x000fe40003f06270 */
[----:B------:R-:W-:-:S11]  /*0620*/  LOP3.LUT R0, R0, 0x80000000, RZ, 0xc0, !PT ;  /* 0x8000000000007812 */ /* 0x000fd600078ec0ff */
[----:B------:R-:W-:Y:S05]  /*0630*/  @!P0 BRA `(.L_x_11) ;  /* 0x0000000000688947 */ /* 0x000fea0003800000 */
[CCC-:B------:R-:W-:Y:S01]  /*0640*/  FFMA.RZ R3, R10.reuse, R8.reuse, R7.reuse ;  /* 0x000000080a037223 */ /* 0x1c0fe2000000c007 */
[CCC-:B------:R-:W-:Y:S01]  /*0650*/  FFMA.RM R6, R10.reuse, R8.reuse, R7.reuse ;  /* 0x000000080a067223 */ /* 0x1c0fe20000004007 */
[C---:B------:R-:W-:Y:S02]  /*0660*/  ISETP.NE.AND P2, PT, R9.reuse, RZ, PT ;  /* 0x000000ff0900720c */ /* 0x040fe40003f45270 */
[----:B------:R-:W-:Y:S02]  /*0670*/  ISETP.NE.AND P1, PT, R9, RZ, PT ;  /* 0x000000ff0900720c */ /* 0x000fe40003f25270 */
[----:B------:R-:W-:Y:S01]  /*0680*/  LOP3.LUT R5, R3, 0x7fffff, RZ, 0xc0, !PT ;  /* 0x007fffff03057812 */ /* 0x000fe200078ec0ff */
[----:B------:R-:W-:Y:S01]  /*0690*/  FFMA.RP R3, R10, R8, R7 ;  /* 0x000000080a037223 */ /* 0x000fe20000008007 */
[----:B------:R-:W-:Y:S02]  /*06a0*/  VIADD R8, R9, 0x20 ;  /* 0x0000002009087836 */ /* 0x000fe40000000000 */
[----:B------:R-:W-:Y:S01]  /*06b0*/  LOP3.LUT R5, R5, 0x800000, RZ, 0xfc, !PT ;  /* 0x0080000005057812 */ /* 0x000fe200078efcff */
[----:B------:R-:W-:Y:S01]  /*06c0*/  IMAD.MOV R7, RZ, RZ, -R9 ;  /* 0x000000ffff077224 */ /* 0x000fe200078e0a09 */
[----:B------:R-:W-:-:S02]  /*06d0*/  FSETP.NEU.FTZ.AND P0, PT, R3, R6, PT ;  /* 0x000000060300720b */ /* 0x000fc40003f1d000 */
[----:B------:R-:W-:Y:S02]  /*06e0*/  SHF.L.U32 R8, R5, R8, RZ ;  /* 0x0000000805087219 */ /* 0x000fe400000006ff */
[----:B------:R-:W-:Y:S02]  /*06f0*/  SEL R6, R7, RZ, P2 ;  /* 0x000000ff07067207 */ /* 0x000fe40001000000 */
[----:B------:R-:W-:Y:S02]  /*0700*/  ISETP.NE.AND P1, PT, R8, RZ, P1 ;  /* 0x000000ff0800720c */ /* 0x000fe40000f25270 */
[----:B------:R-:W-:Y:S02]  /*0710*/  SHF.R.U32.HI R6, RZ, R6, R5 ;  /* 0x00000006ff067219 */ /* 0x000fe40000011605 */
[----:B------:R-:W-:Y:S02]  /*0720*/  PLOP3.LUT P0, PT, P0, P1, PT, 0xf8, 0x8f ;  /* 0x00000000008f781c */ /* 0x000fe40000703f70 */
[----:B------:R-:W-:-:S02]  /*0730*/  SHF.R.U32.HI R8, RZ, 0x1, R6 ;  /* 0x00000001ff087819 */ /* 0x000fc40000011606 */
[----:B------:R-:W-:-:S04]  /*0740*/  SEL R3, RZ, 0x1, !P0 ;  /* 0x00000001ff037807 */ /* 0x000fc80004000000 */
[----:B------:R-:W-:-:S04]  /*0750*/  LOP3.LUT R3, R3, 0x1, R8, 0xf8, !PT ;  /* 0x0000000103037812 */ /* 0x000fc800078ef808 */
[----:B------:R-:W-:-:S05]  /*0760*/  LOP3.LUT R3, R3, R6, RZ, 0xc0, !PT ;  /* 0x0000000603037212 */ /* 0x000fca00078ec0ff */
[----:B------:R-:W-:-:S05]  /*0770*/  IMAD.IADD R3, R8, 0x1, R3 ;  /* 0x0000000108037824 */ /* 0x000fca00078e0203 */
[----:B------:R-:W-:Y:S01]  /*0780*/  LOP3.LUT R0, R3, R0, RZ, 0xfc, !PT ;  /* 0x0000000003007212 */ /* 0x000fe200078efcff */
[----:B------:R-:W-:Y:S06]  /*0790*/  BRA `(.L_x_11) ;  /* 0x0000000000107947 */ /* 0x000fec0003800000 */
.L_x_10:
[----:B------:R-:W-:-:S04]  /*07a0*/  LOP3.LUT R0, R0, 0x80000000, RZ, 0xc0, !PT ;  /* 0x8000000000007812 */ /* 0x000fc800078ec0ff */
[----:B------:R-:W-:Y:S01]  /*07b0*/  LOP3.LUT R0, R0, 0x7f800000, RZ, 0xfc, !PT ;  /* 0x7f80000000007812 */ /* 0x000fe200078efcff */
[----:B------:R-:W-:Y:S06]  /*07c0*/  BRA `(.L_x_11) ;  /* 0x0000000000047947 */ /* 0x000fec0003800000 */
.L_x_9:
[----:B------:R-:W-:-:S07]  /*07d0*/  IMAD R0, R6, 0x800000, R0 ;  /* 0x0080000006007824 */ /* 0x000fce00078e0200 */
.L_x_11:
[----:B------:R-:W-:Y:S05]  /*07e0*/  BSYNC.RECONVERGENT B2 ;  /* 0x0000000000027941 */ /* 0x000fea0003800200 */
.L_x_8:
[----:B------:R-:W-:Y:S05]  /*07f0*/  BRA `(.L_x_12) ;  /* 0x0000000000207947 */ /* 0x000fea0003800000 */
.L_x_7:
[----:B------:R-:W-:-:S04]  /*0800*/  LOP3.LUT R0, R8, 0x80000000, R7, 0x48, !PT ;  /* 0x8000000008007812 */ /* 0x000fc800078e4807 */
[----:B------:R-:W-:Y:S01]  /*0810*/  LOP3.LUT R0, R0, 0x7f800000, RZ, 0xfc, !PT ;  /* 0x7f80000000007812 */ /* 0x000fe200078efcff */
[----:B------:R-:W-:Y:S06]  /*0820*/  BRA `(.L_x_12) ;  /* 0x0000000000147947 */ /* 0x000fec0003800000 */
.L_x_6:
[----:B------:R-:W-:Y:S01]  /*0830*/  LOP3.LUT R0, R8, 0x80000000, R7, 0x48, !PT ;  /* 0x8000000008007812 */ /* 0x000fe200078e4807 */
[----:B------:R-:W-:Y:S06]  /*0840*/  BRA `(.L_x_12) ;  /* 0x00000000000c7947 */ /* 0x000fec0003800000 */
.L_x_5:
[----:B------:R-:W0:Y:S01]  /*0850*/  MUFU.RSQ R0, -QNAN ;  /* 0xffc0000000007908 */ /* 0x000e220000001400 */
[----:B------:R-:W-:Y:S05]  /*0860*/  BRA `(.L_x_12) ;  /* 0x0000000000047947 */ /* 0x000fea0003800000 */
.L_x_4:
[----:B------:R-:W-:-:S07]  /*0870*/  FADD.FTZ R0, R0, R3 ;  /* 0x0000000300007221 */ /* 0x000fce0000010000 */
.L_x_12:
[----:B------:R-:W-:Y:S05]  /*0880*/  BSYNC.RECONVERGENT B1 ;  /* 0x0000000000017941 */ /* 0x000fea0003800200 */
.L_x_2:
[----:B------:R-:W-:-:S04]  /*0890*/  IMAD.MOV.U32 R5, RZ, RZ, 0x0 ;  /* 0x00000000ff057424 */ /* 0x000fc800078e00ff */
[----:B0-----:R-:W-:Y:S05]  /*08a0*/  RET.REL.NODEC R4 `(_Z25__CU_CrossEntropyGradientPfPKfS1_ii) ;  /* 0xfffffff404d47950 */ /* 0x001fea0003c3ffff */
.L_x_13:
[----:B------:R-:W-:-:S00]  /*08b0*/  BRA `(.L_x_13) ;  /* 0xfffffffc00fc7947 */ /* 0x000fc0000383ffff */
[----:B------:R-:W-:-:S00]  /*08c0*/  NOP ;  /* 0x0000000000007918 */ /* 0x000fc00000000000 */
        /* <DEDUP_REMOVED lines=11> */
.L_x_138:


//--------------------- .text._Z14softmax_kernelPfii --------------------------
	.section	.text._Z14softmax_kernelPfii,"ax",@progbits
	.align	128
        .global         _Z14softmax_kernelPfii
        .type           _Z14softmax_kernelPfii,@function
        .size           _Z14softmax_kernelPfii,(.L_x_139 - _Z14softmax_kernelPfii)
        .other          _Z14softmax_kernelPfii,@"STO_CUDA_ENTRY STV_DEFAULT"
_Z14softmax_kernelPfii:
.text._Z14softmax_kernelPfii:
        /* <DEDUP_REMOVED lines=8> */
[----:B------:R-:W0:Y:S01]  /*0080*/  LDCU UR5, c[0x0][0x38c] ;  /* 0x00007180ff0577ac */ /* 0x000e220008000800 */
[----:B------:R-:W1:Y:S01]  /*0090*/  LDCU.64 UR6, c[0x0][0x380] ;  /* 0x00007000ff0677ac */ /* 0x000e620008000a00 */
[----:B------:R-:W2:Y:S01]  /*00a0*/  LDCU.64 UR8, c[0x0][0x358] ;  /* 0x00006b00ff0877ac */ /* 0x000ea20008000a00 */
[----:B0-----:R-:W-:-:S04]  /*00b0*/  IMAD R4, R0, UR5, RZ ;  /* 0x0000000500047c24 */ /* 0x001fc8000f8e02ff */
[----:B------:R-:W-:-:S03]  /*00c0*/  IMAD.WIDE R4, R4, 0x4, RZ ;  /* 0x0000000404047825 */ /* 0x000fc600078e02ff */
[----:B-1----:R-:W-:-:S04]  /*00d0*/  IADD3 R6, P0, PT, R4, UR6, RZ ;  /* 0x0000000604067c10 */ /* 0x002fc8000ff1e0ff */
[----:B------:R-:W-:-:S05]  /*00e0*/  IADD3.X R7, PT, PT, R5, UR7, RZ, P0, !PT ;  /* 0x0000000705077c10 */ /* 0x000fca00087fe4ff */
[----:B--2---:R0:W5:Y:S01]  /*00f0*/  LDG.E R0, desc[UR8][R6.64] ;  /* 0x0000000806007981 */ /* 0x004162000c1e1900 */
[----:B------:R-:W-:-:S09]  /*0100*/  UISETP.GE.AND UP0, UPT, UR5, 0x2, UPT ;  /* 0x000000020500788c */ /* 0x000fd2000bf06270 */
[----:B0-----:R-:W-:Y:S05]  /*0110*/  BRA.U !UP0, `(.L_x_14) ;  /* 0x0000000508547547 */ /* 0x001fea000b800000 */
[----:B------:R-:W-:Y:S01]  /*0120*/  UIADD3 UR4, UPT, UPT, UR5, -0x1, URZ ;  /* 0xffffffff05047890 */ /* 0x000fe2000fffe0ff */
[----:B------:R-:W-:Y:S01]  /*0130*/  HFMA2 R9, -RZ, RZ, 0, 5.9604644775390625e-08 ;  /* 0x00000001ff097431 */ /* 0x000fe200000001ff */
[----:B------:R-:W-:Y:S02]  /*0140*/  UIADD3 UR5, UPT, UPT, UR5, -0x2, URZ ;  /* 0xfffffffe05057890 */ /* 0x000fe4000fffe0ff */
[----:B------:R-:W-:Y:S02]  /*0150*/  ULOP3.LUT UR6, UR4, 0xf, URZ, 0xc0, !UPT ;  /* 0x0000000f04067892 */ /* 0x000fe4000f8ec0ff */
[----:B------:R-:W-:-:S09]  /*0160*/  UISETP.GE.U32.AND UP0, UPT, UR5, 0xf, UPT ;  /* 0x0000000f0500788c */ /* 0x000fd2000bf06070 */
[----:B------:R-:W-:Y:S05]  /*0170*/  BRA.U !UP0, `(.L_x_15) ;  /* 0x0000000108947547 */ /* 0x000fea000b800000 */
[----:B------:R-:W-:Y:S01]  /*0180*/  IADD3 R14, P0, PT, R6, 0x20, RZ ;  /* 0x00000020060e7810 */ /* 0x000fe20007f1e0ff */
[----:B------:R-:W-:Y:S01]  /*0190*/  ULOP3.LUT UR5, UR4, 0xfffffff0, URZ, 0xc0, !UPT ;  /* 0xfffffff004057892 */ /* 0x000fe2000f8ec0ff */
[----:B------:R-:W-:Y:S02]  /*01a0*/  MOV R8, RZ ;  /* 0x000000ff00087202 */ /* 0x000fe40000000f00 */
[----:B------:R-:W-:Y:S01]  /*01b0*/  IADD3.X R3, PT, PT, RZ, R7, RZ, P0, !PT ;  /* 0x00000007ff037210 */ /* 0x000fe200007fe4ff */
[----:B------:R-:W-:-:S12]  /*01c0*/  UIADD3 UR5, UPT, UPT, -UR5, URZ, URZ ;  /* 0x000000ff05057290 */ /* 0x000fd8000fffe1ff */
.L_x_16:
[----:B------:R-:W-:-:S05]  /*01d0*/  MOV R2, R14 ;  /* 0x0000000e00027202 */ /* 0x000fca0000000f00 */
[----:B------:R-:W2:Y:S04]  /*01e0*/  LDG.E R13, desc[UR8][R2.64+-0x1c] ;  /* 0xffffe408020d7981 */ /* 0x000ea8000c1e1900 */
[----:B------:R-:W2:Y:S04]  /*01f0*/  LDG.E R14, desc[UR8][R2.64+-0x18] ;  /* 0xffffe808020e7981 */ /* 0x000ea8000c1e1900 */
[----:B------:R-:W3:Y:S04]  /*0200*/  LDG.E R16, desc[UR8][R2.64+-0x14] ;  /* 0xffffec0802107981 */ /* 0x000ee8000c1e1900 */
[----:B------:R-:W3:Y:S04]  /*0210*/  LDG.E R15, desc[UR8][R2.64+-0x10] ;  /* 0xfffff008020f7981 */ /* 0x000ee8000c1e1900 */
[----:B------:R-:W4:Y:S04]  /*0220*/  LDG.E R18, desc[UR8][R2.64+-0xc] ;  /* 0xfffff40802127981 */ /* 0x000f28000c1e1900 */
        /* <DEDUP_REMOVED lines=10> */
[----:B------:R0:W4:Y:S01]  /*02d0*/  LDG.E R10, desc[UR8][R2.64+0x20] ;  /* 0x00002008020a7981 */ /* 0x000122000c1e1900 */
[----:B------:R-:W-:Y:S01]  /*02e0*/  UIADD3 UR5, UPT, UPT, UR5, 0x10, URZ ;  /* 0x0000001005057890 */ /* 0x000fe2000fffe0ff */
[----:B------:R-:W-:-:S03]  /*02f0*/  IADD3 R8, PT, PT, R8, 0x10, RZ ;  /* 0x0000001008087810 */ /* 0x000fc60007ffe0ff */
[----:B------:R-:W-:Y:S01]  /*0300*/  UISETP.NE.AND UP0, UPT, UR5, URZ, UPT ;  /* 0x000000ff0500728c */ /* 0x000fe2000bf05270 */
[----:B--2--5:R-:W-:Y:S02]  /*0310*/  FMNMX3 R13, R0, R13, R14, !PT ;  /* 0x0000000d000d7276 */ /* 0x024fe4000780000e */
[----:B------:R-:W-:-:S04]  /*0320*/  IADD3 R14, P0, PT, R2, 0x40, RZ ;  /* 0x00000040020e7810 */ /* 0x000fc80007f1e0ff */
[----:B0-----:R-:W-:Y:S02]  /*0330*/  IADD3.X R3, PT, PT, RZ, R3, RZ, P0, !PT ;  /* 0x00000003ff037210 */ /* 0x001fe400007fe4ff */
[----:B---3--:R-:W-:-:S04]  /*0340*/  FMNMX3 R13, R13, R16, R15, !PT ;  /* 0x000000100d0d7276 */ /* 0x008fc8000780000f */
[----:B----4-:R-:W-:-:S04]  /*0350*/  FMNMX3 R13, R13, R18, R17, !PT ;  /* 0x000000120d0d7276 */ /* 0x010fc80007800011 */
[----:B------:R-:W-:-:S04]  /*0360*/  FMNMX3 R13, R13, R20, R19, !PT ;  /* 0x000000140d0d7276 */ /* 0x000fc80007800013 */
[----:B------:R-:W-:-:S04]  /*0370*/  FMNMX3 R13, R13, R22, R21, !PT ;  /* 0x000000160d0d7276 */ /* 0x000fc80007800015 */
[----:B------:R-:W-:-:S04]  /*0380*/  FMNMX3 R13, R13, R24, R23, !PT ;  /* 0x000000180d0d7276 */ /* 0x000fc80007800017 */
[----:B------:R-:W-:-:S04]  /*0390*/  FMNMX3 R9, R13, R12, R9, !PT ;  /* 0x0000000c0d097276 */ /* 0x000fc80007800009 */
[----:B------:R-:W-:Y:S01]  /*03a0*/  FMNMX3 R0, R9, R11, R10, !PT ;  /* 0x0000000b09007276 */ /* 0x000fe2000780000a */
[----:B------:R-:W-:Y:S06]  /*03b0*/  BRA.U UP0, `(.L_x_16) ;  /* 0xfffffffd00847547 */ /* 0x000fec000b83ffff */
[----:B------:R-:W-:-:S07]  /*03c0*/  IADD3 R9, PT, PT, R8, 0x1, RZ ;  /* 0x0000000108097810 */ /* 0x000fce0007ffe0ff */
.L_x_15:
[----:B------:R-:W-:-:S09]  /*03d0*/  UISETP.NE.AND UP0, UPT, UR6, URZ, UPT ;  /* 0x000000ff0600728c */ /* 0x000fd2000bf05270 */
[----:B------:R-:W-:Y:S05]  /*03e0*/  BRA.U !UP0, `(.L_x_14) ;  /* 0x0000000108a07547 */ /* 0x000fea000b800000 */
[----:B------:R-:W-:Y:S02]  /*03f0*/  UISETP.GE.U32.AND UP0, UPT, UR6, 0x8, UPT ;  /* 0x000000080600788c */ /* 0x000fe4000bf06070 */
[----:B------:R-:W-:-:S04]  /*0400*/  ULOP3.LUT UR5, UR4, 0x7, URZ, 0xc0, !UPT ;  /* 0x0000000704057892 */ /* 0x000fc8000f8ec0ff */
[----:B------:R-:W-:-:S03]  /*0410*/  UISETP.NE.AND UP1, UPT, UR5, URZ, UPT ;  /* 0x000000ff0500728c */ /* 0x000fc6000bf25270 */
[----:B------:R-:W-:Y:S08]  /*0420*/  BRA.U !UP0, `(.L_x_17) ;  /* 0x0000000108387547 */ /* 0x000ff0000b800000 */
[----:B------:R-:W-:-:S05]  /*0430*/  IMAD.WIDE R2, R9, 0x4, R6 ;  /* 0x0000000409027825 */ /* 0x000fca00078e0206 */
[----:B------:R-:W2:Y:S04]  /*0440*/  LDG.E R11, desc[UR8][R2.64] ;  /* 0x00000008020b7981 */ /* 0x000ea8000c1e1900 */
[----:B------:R-:W2:Y:S04]  /*0450*/  LDG.E R8, desc[UR8][R2.64+0x4] ;  /* 0x0000040802087981 */ /* 0x000ea8000c1e1900 */
[----:B------:R-:W3:Y:S04]  /*0460*/  LDG.E R13, desc[UR8][R2.64+0x8] ;  /* 0x00000808020d7981 */ /* 0x000ee8000c1e1900 */
[----:B------:R-:W3:Y:S04]  /*0470*/  LDG.E R10, desc[UR8][R2.64+0xc] ;  /* 0x00000c08020a7981 */ /* 0x000ee8000c1e1900 */
[----:B------:R-:W4:Y:S04]  /*0480*/  LDG.E R15, desc[UR8][R2.64+0x10] ;  /* 0x00001008020f7981 */ /* 0x000f28000c1e1900 */
[----:B------:R-:W4:Y:S04]  /*0490*/  LDG.E R12, desc[UR8][R2.64+0x14] ;  /* 0x00001408020c7981 */ /* 0x000f28000c1e1900 */
[----:B------:R-:W4:Y:S04]  /*04a0*/  LDG.E R17, desc[UR8][R2.64+0x18] ;  /* 0x0000180802117981 */ /* 0x000f28000c1e1900 */
[----:B------:R-:W4:Y:S01]  /*04b0*/  LDG.E R14, desc[UR8][R2.64+0x1c] ;  /* 0x00001c08020e7981 */ /* 0x000f22000c1e1900 */
[----:B------:R-:W-:-:S02]  /*04c0*/  IADD3 R9, PT, PT, R9, 0x8, RZ ;  /* 0x0000000809097810 */ /* 0x000fc40007ffe0ff */
[----:B--2--5:R-:W-:-:S04]  /*04d0*/  FMNMX3 R8, R0, R11, R8, !PT ;  /* 0x0000000b00087276 */ /* 0x024fc80007800008 */
[----:B---3--:R-:W-:-:S04]  /*04e0*/  FMNMX3 R8, R8, R13, R10, !PT ;  /* 0x0000000d08087276 */ /* 0x008fc8000780000a */
[----:B----4-:R-:W-:-:S04]  /*04f0*/  FMNMX3 R8, R8, R15, R12, !PT ;  /* 0x0000000f08087276 */ /* 0x010fc8000780000c */
[----:B------:R-:W-:-:S07]  /*0500*/  FMNMX3 R0, R8, R17, R14, !PT ;  /* 0x0000001108007276 */ /* 0x000fce000780000e */
.L_x_17:
        /* <DEDUP_REMOVED lines=9> */
[----:B------:R-:W3:Y:S01]  /*05a0*/  LDG.E R10, desc[UR8][R2.64+0xc] ;  /* 0x00000c08020a7981 */ /* 0x000ee2000c1e1900 */
[----:B------:R-:W-:-:S02]  /*05b0*/  IADD3 R9, PT, PT, R9, 0x4, RZ ;  /* 0x0000000409097810 */ /* 0x000fc40007ffe0ff */
[----:B--2--5:R-:W-:-:S04]  /*05c0*/  FMNMX3 R0, R0, R11, R8, !PT ;  /* 0x0000000b00007276 */ /* 0x024fc80007800008 */
[----:B---3--:R-:W-:-:S07]  /*05d0*/  FMNMX3 R0, R0, R13, R10, !PT ;  /* 0x0000000d00007276 */ /* 0x008fce000780000a */
.L_x_18:
[----:B------:R-:W-:Y:S05]  /*05e0*/  BRA.U !UP1, `(.L_x_14) ;  /* 0x0000000109207547 */ /* 0x000fea000b800000 */
[----:B------:R-:W-:-:S12]  /*05f0*/  UIADD3 UR4, UPT, UPT, -UR4, URZ, URZ ;  /* 0x000000ff04047290 */ /* 0x000fd8000fffe1ff */
.L_x_19:
[----:B------:R-:W-:-:S06]  /*0600*/  IMAD.WIDE R2, R9, 0x4, R6 ;  /* 0x0000000409027825 */ /* 0x000fcc00078e0206 */
[----:B------:R-:W2:Y:S01]  /*0610*/  LDG.E R3, desc[UR8][R2.64] ;  /* 0x0000000802037981 */ /* 0x000ea2000c1e1900 */
[----:B------:R-:W-:Y:S01]  /*0620*/  UIADD3 UR4, UPT, UPT, UR4, 0x1, URZ ;  /* 0x0000000104047890 */ /* 0x000fe2000fffe0ff */
[----:B------:R-:W-:-:S03]  /*0630*/  IADD3 R9, PT, PT, R9, 0x1, RZ ;  /* 0x0000000109097810 */ /* 0x000fc60007ffe0ff */
[----:B------:R-:W-:Y:S01]  /*0640*/  UISETP.NE.AND UP0, UPT, UR4, URZ, UPT ;  /* 0x000000ff0400728c */ /* 0x000fe2000bf05270 */
[----:B--2--5:R-:W-:-:S08]  /*0650*/  FMNMX R0, R3, R0, !PT ;  /* 0x0000000003007209 */ /* 0x024fd00007800000 */
[----:B------:R-:W-:Y:S05]  /*0660*/  BRA.U UP0, `(.L_x_19) ;  /* 0xfffffffd00e47547 */ /* 0x000fea000b83ffff */
.L_x_14:
[----:B------:R-:W0:Y:S01]  /*0670*/  LDCU UR4, c[0x0][0x38c] ;  /* 0x00007180ff0477ac */ /* 0x000e220008000800 */
[----:B------:R-:W-:Y:S01]  /*0680*/  HFMA2 R3, -RZ, RZ, 0, 0 ;  /* 0x00000000ff037431 */ /* 0x000fe200000001ff */
[----:B0-----:R-:W-:-:S09]  /*0690*/  UISETP.GE.AND UP0, UPT, UR4, 0x1, UPT ;  /* 0x000000010400788c */ /* 0x001fd2000bf06270 */
[----:B------:R-:W-:Y:S05]  /*06a0*/  BRA.U !UP0, `(.L_x_20) ;  /* 0x0000000d08807547 */ /* 0x000fea000b800000 */
[----:B------:R-:W-:Y:S01]  /*06b0*/  UISETP.GE.U32.AND UP1, UPT, UR4, 0x8, UPT ;  /* 0x000000080400788c */ /* 0x000fe2000bf26070 */
[----:B------:R-:W-:Y:S01]  /*06c0*/  MOV R3, RZ ;  /* 0x000000ff00037202 */ /* 0x000fe20000000f00 */
[----:B------:R-:W-:Y:S01]  /*06d0*/  ULOP3.LUT UR5, UR4, 0x7, URZ, 0xc0, !UPT ;  /* 0x0000000704057892 */ /* 0x000fe2000f8ec0ff */
[----:B------:R-:W-:-:S03]  /*06e0*/  MOV R11, RZ ;  /* 0x000000ff000b7202 */ /* 0x000fc60000000f00 */
[----:B------:R-:W-:-:S03]  /*06f0*/  UISETP.NE.AND UP0, UPT, UR5, URZ, UPT ;  /* 0x000000ff0500728c */ /* 0x000fc6000bf05270 */
[----:B------:R-:W-:Y:S08]  /*0700*/  BRA.U !UP1, `(.L_x_21) ;  /* 0x0000000509bc7547 */ /* 0x000ff0000b800000 */
[----:B------:R-:W-:Y:S01]  /*0710*/  ULOP3.LUT UR4, UR4, 0x7ffffff8, URZ, 0xc0, !UPT ;  /* 0x7ffffff804047892 */ /* 0x000fe2000f8ec0ff */
[----:B------:R-:W-:Y:S02]  /*0720*/  IADD3 R2, P0, PT, R6, 0x10, RZ ;  /* 0x0000001006027810 */ /* 0x000fe40007f1e0ff */
[----:B------:R-:W-:Y:S01]  /*0730*/  MOV R3, RZ ;  /* 0x000000ff00037202 */ /* 0x000fe20000000f00 */
[----:B------:R-:W-:Y:S01]  /*0740*/  UIADD3 UR6, UPT, UPT, -UR4, URZ, URZ ;  /* 0x000000ff04067290 */ /* 0x000fe2000fffe1ff */
[----:B------:R-:W-:Y:S02]  /*0750*/  IADD3.X R17, PT, PT, RZ, R7, RZ, P0, !PT ;  /* 0x00000007ff117210 */ /* 0x000fe400007fe4ff */
[----:B------:R-:W-:-:S09]  /*0760*/  MOV R11, UR4 ;  /* 0x00000004000b7c02 */ /* 0x000fd20008000f00 */
.L_x_22:
[----:B---3--:R-:W-:Y:S02]  /*0770*/  MOV R8, R2 ;  /* 0x0000000200087202 */ /* 0x008fe40000000f00 */
[----:B------:R-:W-:-:S05]  /*0780*/  MOV R9, R17 ;  /* 0x0000001100097202 */ /* 0x000fca0000000f00 */
[----:B------:R-:W2:Y:S04]  /*0790*/  LDG.E R25, desc[UR8][R8.64+-0x10] ;  /* 0xfffff00808197981 */ /* 0x000ea8000c1e1900 */
[----:B------:R-:W3:Y:S04]  /*07a0*/  LDG.E R29, desc[UR8][R8.64+-0xc] ;  /* 0xfffff408081d7981 */ /* 0x000ee8000c1e1900 */
[----:B------:R-:W4:Y:S04]  /*07b0*/  LDG.E R17, desc[UR8][R8.64+-0x8] ;  /* 0xfffff80808117981 */ /* 0x000f28000c1e1900 */
[----:B------:R-:W4:Y:S04]  /*07c0*/  LDG.E R15, desc[UR8][R8.64+-0x4] ;  /* 0xfffffc08080f7981 */ /* 0x000f28000c1e1900 */
[----:B------:R-:W4:Y:S04]  /*07d0*/  LDG.E R23, desc[UR8][R8.64] ;  /* 0x0000000808177981 */ /* 0x000f28000c1e1900 */
[----:B------:R-:W4:Y:S04]  /*07e0*/  LDG.E R21, desc[UR8][R8.64+0x4] ;  /* 0x0000040808157981 */ /* 0x000f28000c1e1900 */
[----:B------:R-:W4:Y:S04]  /*07f0*/  LDG.E R19, desc[UR8][R8.64+0x8] ;  /* 0x0000080808137981 */ /* 0x000f28000c1e1900 */
[----:B------:R-:W4:Y:S01]  /*0800*/  LDG.E R13, desc[UR8][R8.64+0xc] ;  /* 0x00000c08080d7981 */ /* 0x000f22000c1e1900 */
[----:B------:R-:W-:Y:S01]  /*0810*/  HFMA2 R2, -RZ, RZ, 0.96630859375, -0.0022525787353515625 ;  /* 0x3bbb989dff027431 */ /* 0x000fe200000001ff */
[----:B------:R-:W-:Y:S01]  /*0820*/  MOV R10, 0x437c0000 ;  /* 0x437c0000000a7802 */ /* 0x000fe20000000f00 */
[----:B------:R-:W-:-:S04]  /*0830*/  UIADD3 UR6, UPT, UPT, UR6, 0x8, URZ ;  /* 0x0000000806067890 */ /* 0x000fc8000fffe0ff */
[----:B------:R-:W-:Y:S01]  /*0840*/  UISETP.NE.AND UP1, UPT, UR6, URZ, UPT ;  /* 0x000000ff0600728c */ /* 0x000fe2000bf25270 */
[----:B--2--5:R-:W-:-:S04]  /*0850*/  FADD R25, R25, -R0 ;  /* 0x8000000019197221 */ /* 0x024fc80000000000 */
[----:B------:R-:W-:Y:S01]  /*0860*/  FFMA.SAT R27, R25, R2, 0.5 ;  /* 0x3f000000191b7423 */ /* 0x000fe20000002002 */
[----:B---3--:R-:W-:-:S03]  /*0870*/  FADD R29, R29, -R0 ;  /* 0x800000001d1d7221 */ /* 0x008fc60000000000 */
[----:B------:R-:W-:Y:S01]  /*0880*/  FFMA.RM R12, R27, R10, 12582913 ;  /* 0x4b4000011b0c7423 */ /* 0x000fe2000000400a */
[----:B------:R-:W-:-:S03]  /*0890*/  FFMA.SAT R27, R29, R2, 0.5 ;  /* 0x3f0000001d1b7423 */ /* 0x000fc60000002002 */
[C---:B------:R-:W-:Y:S01]  /*08a0*/  FADD R16, R12.reuse, -12583039 ;  /* 0xcb40007f0c107421 */ /* 0x040fe20000000000 */
[----:B------:R-:W-:Y:S01]  /*08b0*/  FFMA.RM R14, R27, R10, 12582913 ;  /* 0x4b4000011b0e7423 */ /* 0x000fe2000000400a */
[----:B----4-:R-:W-:Y:S01]  /*08c0*/  FADD R27, R17, -R0 ;  /* 0x80000000111b7221 */ /* 0x010fe20000000000 */
[----:B------:R-:W-:Y:S01]  /*08d0*/  SHF.L.U32 R17, R12, 0x17, RZ ;  /* 0x000000170c117819 */ /* 0x000fe200000006ff */
[----:B------:R-:W-:Y:S01]  /*08e0*/  FFMA R16, R25, 1.4426950216293334961, -R16 ;  /* 0x3fb8aa3b19107823 */ /* 0x000fe20000000810 */
[----:B------:R-:W-:Y:S01]  /*08f0*/  FADD R18, R14, -12583039 ;  /* 0xcb40007f0e127421 */ /* 0x000fe20000000000 */
[----:B------:R-:W-:Y:S02]  /*0900*/  FADD R23, R23, -R0 ;  /* 0x8000000017177221 */ /* 0x000fe40000000000 */
[----:B------:R-:W-:Y:S01]  /*0910*/  FFMA R16, R25, 1.925963033500011079e-08, R16 ;  /* 0x32a5706019107823 */ /* 0x000fe20000000010 */
[----:B------:R-:W-:Y:S01]  /*0920*/  FFMA R18, R29, 1.4426950216293334961, -R18 ;  /* 0x3fb8aa3b1d127823 */ /* 0x000fe20000000812 */
[----:B------:R-:W-:-:S03]  /*0930*/  FFMA.SAT R25, R27, R2, 0.5 ;  /* 0x3f0000001b197423 */ /* 0x000fc60000002002 */
[----:B------:R-:W-:Y:S01]  /*0940*/  FFMA R18, R29, 1.925963033500011079e-08, R18 ;  /* 0x32a570601d127823 */ /* 0x000fe20000000012 */
[----:B------:R-:W0:Y:S01]  /*0950*/  MUFU.EX2 R16, R16 ;  /* 0x0000001000107308 */ /* 0x000e220000000800 */
[----:B------:R-:W-:Y:S01]  /*0960*/  FFMA.RM R12, R25, R10, 12582913 ;  /* 0x4b400001190c7423 */ /* 0x000fe2000000400a */
[----:B------:R-:W-:Y:S01]  /*0970*/  FADD R25, R15, -R0 ;  /* 0x800000000f197221 */ /* 0x000fe20000000000 */
[----:B------:R-:W-:Y:S02]  /*0980*/  SHF.L.U32 R29, R14, 0x17, RZ ;  /* 0x000000170e1d7819 */ /* 0x000fe400000006ff */
[----:B------:R-:W-:-:S03]  /*0990*/  FADD R14, R12, -12583039 ;  /* 0xcb40007f0c0e7421 */ /* 0x000fc60000000000 */
[----:B------:R-:W1:Y:S01]  /*09a0*/  MUFU.EX2 R18, R18 ;  /* 0x0000001200127308 */ /* 0x000e620000000800 */
[----:B------:R-:W-:-:S04]  /*09b0*/  FFMA R20, R27, 1.4426950216293334961, -R14 ;  /* 0x3fb8aa3b1b147823 */ /* 0x000fc8000000080e */
[----:B------:R-:W-:Y:S01]  /*09c0*/  FFMA R20, R27, 1.925963033500011079e-08, R20 ;  /* 0x32a570601b147823 */ /* 0x000fe20000000014 */
[----:B------:R-:W-:Y:S01]  /*09d0*/  FFMA.SAT R27, R23, R2, 0.5 ;  /* 0x3f000000171b7423 */ /* 0x000fe20000002002 */
[----:B0-----:R-:W-:Y:S01]  /*09e0*/  FMUL R15, R17, R16 ;  /* 0x00000010110f7220 */ /* 0x001fe20000400000 */
[----:B------:R-:W-:-:S03]  /*09f0*/  FFMA.SAT R16, R25, R2, 0.5 ;  /* 0x3f00000019107423 */ /* 0x000fc60000002002 */
[----:B------:R-:W-:Y:S01]  /*0a00*/  MUFU.EX2 R20, R20 ;  /* 0x0000001400147308 */ /* 0x000fe20000000800 */
[----:B------:R-:W-:Y:S01]  /*0a10*/  FFMA.RM R14, R16, R10, 12582913 ;  /* 0x4b400001100e7423 */ /* 0x000fe2000000400a */
[----:B------:R-:W-:Y:S01]  /*0a20*/  STG.E desc[UR8][R8.64+-0x10], R15 ;  /* 0xfffff00f08007986 */ /* 0x000fe2000c101908 */
[----:B-1----:R-:W-:Y:S02]  /*0a30*/  FMUL R17, R29, R18 ;  /* 0x000000121d117220 */ /* 0x002fe40000400000 */
[C---:B------:R-:W-:Y:S01]  /*0a40*/  FADD R16, R14.reuse, -12583039 ;  /* 0xcb40007f0e107421 */ /* 0x040fe20000000000 */
[----:B------:R-:W-:-:S03]  /*0a50*/  SHF.L.U32 R14, R14, 0x17, RZ ;  /* 0x000000170e0e7819 */ /* 0x000fc600000006ff */
[----:B------:R-:W-:Y:S01]  /*0a60*/  FFMA R18, R25, 1.4426950216293334961, -R16 ;  /* 0x3fb8aa3b19127823 */ /* 0x000fe20000000810 */
[----:B------:R-:W-:Y:S01]  /*0a70*/  FFMA.RM R16, R27, R10, 12582913 ;  /* 0x4b4000011b107423 */ /* 0x000fe2000000400a */
[----:B------:R-:W-:Y:S01]  /*0a80*/  FADD R27, R21, -R0 ;  /* 0x80000000151b7221 */ /* 0x000fe20000000000 */
[----:B------:R0:W-:Y:S01]  /*0a90*/  STG.E desc[UR8][R8.64+-0xc], R17 ;  /* 0xfffff41108007986 */ /* 0x0001e2000c101908 */
[----:B------:R-:W-:Y:S01]  /*0aa0*/  FFMA R21, R25, 1.925963033500011079e-08, R18 ;  /* 0x32a5706019157823 */ /* 0x000fe20000000012 */
[C---:B------:R-:W-:Y:S01]  /*0ab0*/  FADD R18, R16.reuse, -12583039 ;  /* 0xcb40007f10127421 */ /* 0x040fe20000000000 */
[----:B------:R-:W-:Y:S01]  /*0ac0*/  FFMA.SAT R25, R27, R2, 0.5 ;  /* 0x3f0000001b197423 */ /* 0x000fe20000002002 */
[----:B------:R-:W-:Y:S02]  /*0ad0*/  SHF.L.U32 R16, R16, 0x17, RZ ;  /* 0x0000001710107819 */ /* 0x000fe400000006ff */
[----:B------:R-:W-:Y:S01]  /*0ae0*/  FFMA R22, R23, 1.4426950216293334961, -R18 ;  /* 0x3fb8aa3b17167823 */ /* 0x000fe20000000812 */
[----:B------:R-:W-:Y:S01]  /*0af0*/  FFMA.RM R18, R25, R10, 12582913 ;  /* 0x4b40000119127423 */ /* 0x000fe2000000400a */
[----:B------:R-:W-:Y:S01]  /*0b00*/  FADD R25, R19, -R0 ;  /* 0x8000000013197221 */ /* 0x000fe20000000000 */
[----:B------:R-:W1:Y:S01]  /*0b10*/  MUFU.EX2 R21, R21 ;  /* 0x0000001500157308 */ /* 0x000e620000000800 */
[----:B------:R-:W-:Y:S01]  /*0b20*/  FFMA R23, R23, 1.925963033500011079e-08, R22 ;  /* 0x32a5706017177823 */ /* 0x000fe20000000016 */
[----:B------:R-:W-:Y:S01]  /*0b30*/  FADD R22, R18, -12583039 ;  /* 0xcb40007f12167421 */ /* 0x000fe20000000000 */
[----:B------:R-:W-:-:S03]  /*0b40*/  FFMA.SAT R19, R25, R2, 0.5 ;  /* 0x3f00000019137423 */ /* 0x000fc60000002002 */
[----:B------:R-:W-:Y:S01]  /*0b50*/  FFMA R22, R27, 1.4426950216293334961, -R22 ;  /* 0x3fb8aa3b1b167823 */ /* 0x000fe20000000816 */
[----:B------:R-:W-:-:S03]  /*0b60*/  FFMA.RM R19, R19, R10, 12582913 ;  /* 0x4b40000113137423 */ /* 0x000fc6000000400a */
[----:B------:R-:W-:Y:S01]  /*0b70*/  FFMA R27, R27, 1.925963033500011079e-08, R22 ;  /* 0x32a570601b1b7823 */ /* 0x000fe20000000016 */
[C---:B------:R-:W-:Y:S01]  /*0b80*/  FADD R22, R19.reuse, -12583039 ;  /* 0xcb40007f13167421 */ /* 0x040fe20000000000 */
[----:B------:R-:W-:-:S03]  /*0b90*/  SHF.L.U32 R19, R19, 0x17, RZ ;  /* 0x0000001713137819 */ /* 0x000fc600000006ff */
[----:B------:R-:W-:Y:S01]  /*0ba0*/  FFMA R22, R25, 1.4426950216293334961, -R22 ;  /* 0x3fb8aa3b19167823 */ /* 0x000fe20000000816 */
[----:B-1----:R-:W-:-:S03]  /*0bb0*/  FMUL R21, R14, R21 ;  /* 0x000000150e157220 */ /* 0x002fc60000400000 */
[----:B------:R-:W-:Y:S01]  /*0bc0*/  FFMA R22, R25, 1.925963033500011079e-08, R22 ;  /* 0x32a5706019167823 */ /* 0x000fe20000000016 */
[----:B------:R-:W-:Y:S02]  /*0bd0*/  FADD R25, R13, -R0 ;  /* 0x800000000d197221 */ /* 0x000fe40000000000 */
[----:B------:R1:W2:Y:S01]  /*0be0*/  MUFU.EX2 R13, R23 ;  /* 0x00000017000d7308 */ /* 0x0002a20000000800 */
[----:B------:R3:W-:Y:S01]  /*0bf0*/  STG.E desc[UR8][R8.64+-0x4], R21 ;  /* 0xfffffc1508007986 */ /* 0x0007e2000c101908 */
[----:B------:R-:W-:-:S04]  /*0c00*/  FFMA.SAT R29, R25, R2, 0.5 ;  /* 0x3f000000191d7423 */ /* 0x000fc80000002002 */
[----:B------:R-:W-:Y:S01]  /*0c10*/  FFMA.RM R10, R29, R10, 12582913 ;  /* 0x4b4000011d0a7423 */ /* 0x000fe2000000400a */
[----:B------:R-:W-:Y:S01]  /*0c20*/  SHF.L.U32 R29, R12, 0x17, RZ ;  /* 0x000000170c1d7819 */ /* 0x000fe200000006ff */
[----:B------:R-:W-:Y:S01]  /*0c30*/  FADD R12, R15, R3 ;  /* 0x000000030f0c7221 */ /* 0x000fe20000000000 */
[----:B------:R-:W4:Y:S01]  /*0c40*/  MUFU.EX2 R2, R27 ;  /* 0x0000001b00027308 */ /* 0x000f220000000800 */
[----:B------:R-:W-:Y:S01]  /*0c50*/  FADD R24, R10, -12583039 ;  /* 0xcb40007f0a187421 */ /* 0x000fe20000000000 */
[----:B-1----:R-:W-:Y:S01]  /*0c60*/  SHF.L.U32 R23, R18, 0x17, RZ ;  /* 0x0000001712177819 */ /* 0x002fe200000006ff */
[----:B------:R-:W-:Y:S01]  /*0c70*/  FMUL R29, R29, R20 ;  /* 0x000000141d1d7220 */ /* 0x000fe20000400000 */
[----:B------:R-:W-:Y:S01]  /*0c80*/  SHF.L.U32 R10, R10, 0x17, RZ ;  /* 0x000000170a0a7819 */ /* 0x000fe200000006ff */
[C---:B------:R-:W-:Y:S01]  /*0c90*/  FFMA R24, R25.reuse, 1.4426950216293334961, -R24 ;  /* 0x3fb8aa3b19187823 */ /* 0x040fe20000000818 */
[----:B------:R-:W-:Y:S02]  /*0ca0*/  FADD R12, R12, R17 ;  /* 0x000000110c0c7221 */ /* 0x000fe40000000000 */
[----:B------:R-:W1:Y:S01]  /*0cb0*/  MUFU.EX2 R22, R22 ;  /* 0x0000001600167308 */ /* 0x000e620000000800 */
[----:B------:R-:W-:Y:S01]  /*0cc0*/  FFMA R24, R25, 1.925963033500011079e-08, R24 ;  /* 0x32a5706019187823 */ /* 0x000fe20000000018 */
[----:B--2---:R-:W-:Y:S01]  /*0cd0*/  FMUL R13, R16, R13 ;  /* 0x0000000d100d7220 */ /* 0x004fe20000400000 */
[----:B------:R3:W-:Y:S01]  /*0ce0*/  STG.E desc[UR8][R8.64+-0x8], R29 ;  /* 0xfffff81d08007986 */ /* 0x0007e2000c101908 */
[----:B------:R-:W-:-:S03]  /*0cf0*/  FADD R12, R12, R29 ;  /* 0x0000001d0c0c7221 */ /* 0x000fc60000000000 */
[----:B------:R3:W-:Y:S01]  /*0d00*/  STG.E desc[UR8][R8.64], R13 ;  /* 0x0000000d08007986 */ /* 0x0007e2000c101908 */
[----:B------:R-:W2:Y:S01]  /*0d10*/  MUFU.EX2 R3, R24 ;  /* 0x0000001800037308 */ /* 0x000ea20000000800 */
[----:B----4-:R-:W-:Y:S01]  /*0d20*/  FMUL R23, R23, R2 ;  /* 0x0000000217177220 */ /* 0x010fe20000400000 */
[----:B------:R-:W-:Y:S01]  /*0d30*/  FADD R12, R12, R21 ;  /* 0x000000150c0c7221 */ /* 0x000fe20000000000 */
[----:B------:R-:W-:-:S03]  /*0d40*/  IADD3 R2, P0, PT, R8, 0x20, RZ ;  /* 0x0000002008027810 */ /* 0x000fc60007f1e0ff */
[----:B------:R3:W-:Y:S01]  /*0d50*/  STG.E desc[UR8][R8.64+0x4], R23 ;  /* 0x0000041708007986 */ /* 0x0007e2000c101908 */
[----:B------:R-:W-:Y:S01]  /*0d60*/  FADD R12, R12, R13 ;  /* 0x0000000d0c0c7221 */ /* 0x000fe20000000000 */
[----:B0-----:R-:W-:Y:S01]  /*0d70*/  IADD3.X R17, PT, PT, RZ, R9, RZ, P0, !PT ;  /* 0x00000009ff117210 */ /* 0x001fe200007fe4ff */
[----:B-1----:R-:W-:Y:S02]  /*0d80*/  FMUL R19, R19, R22 ;  /* 0x0000001613137220 */ /* 0x002fe40000400000 */
[----:B------:R-:W-:-:S03]  /*0d90*/  FADD R12, R12, R23 ;  /* 0x000000170c0c7221 */ /* 0x000fc60000000000 */
[----:B------:R3:W-:Y:S01]  /*0da0*/  STG.E desc[UR8][R8.64+0x8], R19 ;  /* 0x0000081308007986 */ /* 0x0007e2000c101908 */
[----:B------:R-:W-:Y:S01]  /*0db0*/  FADD R12, R12, R19 ;  /* 0x000000130c0c7221 */ /* 0x000fe20000000000 */
[----:B--2---:R-:W-:-:S04]  /*0dc0*/  FMUL R15, R10, R3 ;  /* 0x000000030a0f7220 */ /* 0x004fc80000400000 */
[----:B------:R-:W-:Y:S01]  /*0dd0*/  FADD R3, R12, R15 ;  /* 0x0000000f0c037221 */ /* 0x000fe20000000000 */
[----:B------:R3:W-:Y:S01]  /*0de0*/  STG.E desc[UR8][R8.64+0xc], R15 ;  /* 0x00000c0f08007986 */ /* 0x0007e2000c101908 */
[----:B------:R-:W-:Y:S05]  /*0df0*/  BRA.U UP1, `(.L_x_22) ;  /* 0xfffffff9015c7547 */ /* 0x000fea000b83ffff */
.L_x_21:
[----:B------:R-:W-:Y:S05]  /*0e00*/  BRA.U !UP0, `(.L_x_20) ;  /* 0x0000000508a87547 */ /* 0x000fea000b800000 */
[----:B------:R-:W0:Y:S01]  /*0e10*/  LDCU UR4, c[0x0][0x38c] ;  /* 0x00007180ff0477ac */ /* 0x000e220008000800 */
[----:B------:R-:W-:Y:S02]  /*0e20*/  UISETP.GE.U32.AND UP0, UPT, UR5, 0x4, UPT ;  /* 0x000000040500788c */ /* 0x000fe4000bf06070 */
[----:B0-----:R-:W-:-:S04]  /*0e30*/  ULOP3.LUT UR6, UR4, 0x3, URZ, 0xc0, !UPT ;  /* 0x0000000304067892 */ /* 0x001fc8000f8ec0ff */
[----:B------:R-:W-:-:S03]  /*0e40*/  UISETP.NE.AND UP1, UPT, UR6, URZ, UPT ;  /* 0x000000ff0600728c */ /* 0x000fc6000bf25270 */
[----:B------:R-:W-:Y:S08]  /*0e50*/  BRA.U !UP0, `(.L_x_23) ;  /* 0x0000000108d07547 */ /* 0x000ff0000b800000 */
[----:B---3--:R-:W-:-:S05]  /*0e60*/  IMAD.WIDE.U32 R8, R11, 0x4, R6 ;  /* 0x000000040b087825 */ /* 0x008fca00078e0006 */
[----:B------:R-:W2:Y:S04]  /*0e70*/  LDG.E R13, desc[UR8][R8.64] ;  /* 0x00000008080d7981 */ /* 0x000ea8000c1e1900 */
[----:B------:R-:W3:Y:S04]  /*0e80*/  LDG.E R15, desc[UR8][R8.64+0x4] ;  /* 0x00000408080f7981 */ /* 0x000ee8000c1e1900 */
[----:B------:R-:W4:Y:S04]  /*0e90*/  LDG.E R21, desc[UR8][R8.64+0x8] ;  /* 0x0000080808157981 */ /* 0x000f28000c1e1900 */
[----:B------:R-:W4:Y:S01]  /*0ea0*/  LDG.E R23, desc[UR8][R8.64+0xc] ;  /* 0x00000c0808177981 */ /* 0x000f22000c1e1900 */
[----:B------:R-:W-:Y:S01]  /*0eb0*/  HFMA2 R10, -RZ, RZ, 0.96630859375, -0.0022525787353515625 ;  /* 0x3bbb989dff0a7431 */ /* 0x000fe200000001ff */
[----:B------:R-:W-:-:S02]  /*0ec0*/  MOV R2, 0x437c0000 ;  /* 0x437c000000027802 */ /* 0x000fc40000000f00 */
[----:B------:R-:W-:Y:S01]  /*0ed0*/  IADD3 R11, PT, PT, R11, 0x4, RZ ;  /* 0x000000040b0b7810 */ /* 0x000fe20007ffe0ff */
[----:B--2--5:R-:W-:-:S04]  /*0ee0*/  FADD R17, R13, -R0 ;  /* 0x800000000d117221 */ /* 0x024fc80000000000 */
[----:B------:R-:W-:Y:S01]  /*0ef0*/  FFMA.SAT R13, R17, R10, 0.5 ;  /* 0x3f000000110d7423 */ /* 0x000fe2000000200a */
[----:B---3--:R-:W-:-:S03]  /*0f00*/  FADD R15, R15, -R0 ;  /* 0x800000000f0f7221 */ /* 0x008fc60000000000 */
[----:B------:R-:W-:Y:S01]  /*0f10*/  FFMA.RM R12, R13, R2, 12582913 ;  /* 0x4b4000010d0c7423 */ /* 0x000fe20000004002 */
[----:B------:R-:W-:Y:S01]  /*0f20*/  FFMA.SAT R19, R15, R10, 0.5 ;  /* 0x3f0000000f137423 */ /* 0x000fe2000000200a */
[--C-:B----4-:R-:W-:Y:S02]  /*0f30*/  FADD R13, R21, -R0.reuse ;  /* 0x80000000150d7221 */ /* 0x110fe40000000000 */
[----:B------:R-:W-:Y:S01]  /*0f40*/  FADD R16, R12, -12583039 ;  /* 0xcb40007f0c107421 */ /* 0x000fe20000000000 */
[----:B------:R-:W-:Y:S01]  /*0f50*/  FFMA.RM R14, R19, R2, 12582913 ;  /* 0x4b400001130e7423 */ /* 0x000fe20000004002 */
[----:B------:R-:W-:Y:S01]  /*0f60*/  FFMA.SAT R21, R13, R10, 0.5 ;  /* 0x3f0000000d157423 */ /* 0x000fe2000000200a */
[----:B------:R-:W-:Y:S01]  /*0f70*/  FADD R19, R23, -R0 ;  /* 0x8000000017137221 */ /* 0x000fe20000000000 */
[----:B------:R-:W-:Y:S01]  /*0f80*/  FFMA R16, R17, 1.4426950216293334961, -R16 ;  /* 0x3fb8aa3b11107823 */ /* 0x000fe20000000810 */
[----:B------:R-:W-:Y:S01]  /*0f90*/  FADD R18, R14, -12583039 ;  /* 0xcb40007f0e127421 */ /* 0x000fe20000000000 */
[----:B------:R-:W-:-:S02]  /*0fa0*/  SHF.L.U32 R12, R12, 0x17, RZ ;  /* 0x000000170c0c7819 */ /* 0x000fc400000006ff */
[----:B------:R-:W-:Y:S01]  /*0fb0*/  FFMA R17, R17, 1.925963033500011079e-08, R16 ;  /* 0x32a5706011117823 */ /* 0x000fe20000000010 */
[----:B------:R-:W-:Y:S01]  /*0fc0*/  FFMA.RM R16, R21, R2, 12582913 ;  /* 0x4b40000115107423 */ /* 0x000fe20000004002 */
[----:B------:R-:W-:Y:S01]  /*0fd0*/  FFMA.SAT R21, R19, R10, 0.5 ;  /* 0x3f00000013157423 */ /* 0x000fe2000000200a */
[----:B------:R-:W-:Y:S01]  /*0fe0*/  FFMA R18, R15, 1.4426950216293334961, -R18 ;  /* 0x3fb8aa3b0f127823 */ /* 0x000fe20000000812 */
[----:B------:R-:W-:Y:S01]  /*0ff0*/  SHF.L.U32 R14, R14, 0x17, RZ ;  /* 0x000000170e0e7819 */ /* 0x000fe200000006ff */
[C---:B------:R-:W-:Y:S01]  /*1000*/  FADD R10, R16.reuse, -12583039 ;  /* 0xcb40007f100a7421 */ /* 0x040fe20000000000 */
[----:B------:R-:W-:Y:S01]  /*1010*/  FFMA.RM R21, R21, R2, 12582913 ;  /* 0x4b40000115157423 */ /* 0x000fe20000004002 */
[----:B------:R-:W-:Y:S01]  /*1020*/  FFMA R18, R15, 1.925963033500011079e-08, R18 ;  /* 0x32a570600f127823 */ /* 0x000fe20000000012 */
[----:B------:R-:W0:Y:S01]  /*1030*/  MUFU.EX2 R17, R17 ;  /* 0x0000001100117308 */ /* 0x000e220000000800 */
[----:B------:R-:W-:Y:S01]  /*1040*/  FFMA R10, R13, 1.4426950216293334961, -R10 ;  /* 0x3fb8aa3b0d0a7823 */ /* 0x000fe2000000080a */
[----:B------:R-:W-:Y:S01]  /*1050*/  FADD R2, R21, -12583039 ;  /* 0xcb40007f15027421 */ /* 0x000fe20000000000 */
[----:B------:R-:W-:-:S02]  /*1060*/  SHF.L.U32 R16, R16, 0x17, RZ ;  /* 0x0000001710107819 */ /* 0x000fc400000006ff */
[----:B------:R-:W-:Y:S01]  /*1070*/  FFMA R10, R13, 1.925963033500011079e-08, R10 ;  /* 0x32a570600d0a7823 */ /* 0x000fe2000000000a */
[----:B------:R-:W-:Y:S01]  /*1080*/  FFMA R2, R19, 1.4426950216293334961, -R2 ;  /* 0x3fb8aa3b13027823 */ /* 0x000fe20000000802 */
[----:B------:R-:W-:Y:S01]  /*1090*/  SHF.L.U32 R21, R21, 0x17, RZ ;  /* 0x0000001715157819 */ /* 0x000fe200000006ff */
[----:B------:R-:W1:Y:S02]  /*10a0*/  MUFU.EX2 R15, R18 ;  /* 0x00000012000f7308 */ /* 0x000e640000000800 */
[----:B------:R-:W-:-:S06]  /*10b0*/  FFMA R2, R19, 1.925963033500011079e-08, R2 ;  /* 0x32a5706013027823 */ /* 0x000fcc0000000002 */
[----:B------:R-:W2:Y:S01]  /*10c0*/  MUFU.EX2 R13, R10 ;  /* 0x0000000a000d7308 */ /* 0x000ea20000000800 */
[----:B0-----:R-:W-:-:S04]  /*10d0*/  FMUL R12, R12, R17 ;  /* 0x000000110c0c7220 */ /* 0x001fc80000400000 */
[----:B------:R-:W-:Y:S01]  /*10e0*/  FADD R3, R3, R12 ;  /* 0x0000000c03037221 */ /* 0x000fe20000000000 */
[----:B------:R0:W-:Y:S02]  /*10f0*/  STG.E desc[UR8][R8.64], R12 ;  /* 0x0000000c08007986 */ /* 0x0001e4000c101908 */
[----:B------:R-:W3:Y:S01]  /*1100*/  MUFU.EX2 R2, R2 ;  /* 0x0000000200027308 */ /* 0x000ee20000000800 */
[----:B-1----:R-:W-:-:S04]  /*1110*/  FMUL R14, R14, R15 ;  /* 0x0000000f0e0e7220 */ /* 0x002fc80000400000 */
[----:B------:R-:W-:Y:S01]  /*1120*/  FADD R3, R3, R14 ;  /* 0x0000000e03037221 */ /* 0x000fe20000000000 */
[----:B------:R0:W-:Y:S01]  /*1130*/  STG.E desc[UR8][R8.64+0x4], R14 ;  /* 0x0000040e08007986 */ /* 0x0001e2000c101908 */
[----:B--2---:R-:W-:-:S04]  /*1140*/  FMUL R13, R16, R13 ;  /* 0x0000000d100d7220 */ /* 0x004fc80000400000 */
[----:B------:R-:W-:Y:S01]  /*1150*/  FADD R3, R3, R13 ;  /* 0x0000000d03037221 */ /* 0x000fe20000000000 */
[----:B------:R0:W-:Y:S01]  /*1160*/  STG.E desc[UR8][R8.64+0x8], R13 ;  /* 0x0000080d08007986 */ /* 0x0001e2000c101908 */
[----:B---3--:R-:W-:-:S04]  /*1170*/  FMUL R21, R21, R2 ;  /* 0x0000000215157220 */ /* 0x008fc80000400000 */
[----:B------:R-:W-:Y:S01]  /*1180*/  FADD R3, R3, R21 ;  /* 0x0000001503037221 */ /* 0x000fe20000000000 */
[----:B------:R0:W-:Y:S06]  /*1190*/  STG.E desc[UR8][R8.64+0xc], R21 ;  /* 0x00000c1508007986 */ /* 0x0001ec000c101908 */
.L_x_23:
[----:B------:R-:W-:Y:S05]  /*11a0*/  BRA.U !UP1, `(.L_x_20) ;  /* 0x0000000109c07547 */ /* 0x000fea000b800000 */
[----:B------:R-:W-:Y:S02]  /*11b0*/  UISETP.NE.AND UP0, UPT, UR6, 0x1, UPT ;  /* 0x000000010600788c */ /* 0x000fe4000bf05270 */
[----:B------:R-:W-:-:S04]  /*11c0*/  ULOP3.LUT UR4, UR4, 0x1, URZ, 0xc0, !UPT ;  /* 0x0000000104047892 */ /* 0x000fc8000f8ec0ff */
[----:B------:R-:W-:-:S03]  /*11d0*/  UISETP.NE.U32.AND UP1, UPT, UR4, 0x1, UPT ;  /* 0x000000010400788c */ /* 0x000fc6000bf25070 */
[----:B------:R-:W-:Y:S08]  /*11e0*/  BRA.U !UP0, `(.L_x_24) ;  /* 0x0000000108707547 */ /* 0x000ff0000b800000 */
[----:B0--3--:R-:W-:-:S05]  /*11f0*/  IMAD.WIDE.U32 R8, R11, 0x4, R6 ;  /* 0x000000040b087825 */ /* 0x009fca00078e0006 */
[----:B------:R-:W2:Y:S04]  /*1200*/  LDG.E R13, desc[UR8][R8.64] ;  /* 0x00000008080d7981 */ /* 0x000ea8000c1e1900 */
[----:B------:R-:W3:Y:S01]  /*1210*/  LDG.E R15, desc[UR8][R8.64+0x4] ;  /* 0x00000408080f7981 */ /* 0x000ee2000c1e1900 */
[----:B------:R-:W-:Y:S01]  /*1220*/  HFMA2 R12, -RZ, RZ, 0.96630859375, -0.0022525787353515625 ;  /* 0x3bbb989dff0c7431 */ /* 0x000fe200000001ff */
[----:B------:R-:W-:Y:S02]  /*1230*/  MOV R17, 0x437c0000 ;  /* 0x437c000000117802 */ /* 0x000fe40000000f00 */
[----:B------:R-:W-:Y:S01]  /*1240*/  IADD3 R11, PT, PT, R11, 0x2, RZ ;  /* 0x000000020b0b7810 */ /* 0x000fe20007ffe0ff */
[--C-:B--2--5:R-:W-:Y:S01]  /*1250*/  FADD R13, R13, -R0.reuse ;  /* 0x800000000d0d7221 */ /* 0x124fe20000000000 */
[----:B---3--:R-:W-:-:S03]  /*1260*/  FADD R15, R15, -R0 ;  /* 0x800000000f0f7221 */ /* 0x008fc60000000000 */
[-C--:B------:R-:W-:Y:S01]  /*1270*/  FFMA.SAT R2, R13, R12.reuse, 0.5 ;  /* 0x3f0000000d027423 */ /* 0x080fe2000000200c */
[----:B------:R-:W-:-:S03]  /*1280*/  FFMA.SAT R12, R15, R12, 0.5 ;  /* 0x3f0000000f0c7423 */ /* 0x000fc6000000200c */
[-C--:B------:R-:W-:Y:S01]  /*1290*/  FFMA.RM R2, R2, R17.reuse, 12582913 ;  /* 0x4b40000102027423 */ /* 0x080fe20000004011 */
[----:B------:R-:W-:-:S03]  /*12a0*/  FFMA.RM R12, R12, R17, 12582913 ;  /* 0x4b4000010c0c7423 */ /* 0x000fc60000004011 */
[C---:B------:R-:W-:Y:S01]  /*12b0*/  FADD R10, R2.reuse, -12583039 ;  /* 0xcb40007f020a7421 */ /* 0x040fe20000000000 */
[----:B------:R-:W-:Y:S01]  /*12c0*/  SHF.L.U32 R2, R2, 0x17, RZ ;  /* 0x0000001702027819 */ /* 0x000fe200000006ff */
[C---:B------:R-:W-:Y:S02]  /*12d0*/  FADD R14, R12.reuse, -12583039 ;  /* 0xcb40007f0c0e7421 */ /* 0x040fe40000000000 */
[----:B------:R-:W-:Y:S01]  /*12e0*/  FFMA R10, R13, 1.4426950216293334961, -R10 ;  /* 0x3fb8aa3b0d0a7823 */ /* 0x000fe2000000080a */
[----:B------:R-:W-:Y:S01]  /*12f0*/  SHF.L.U32 R12, R12, 0x17, RZ ;  /* 0x000000170c0c7819 */ /* 0x000fe200000006ff */
[----:B------:R-:W-:Y:S02]  /*1300*/  FFMA R14, R15, 1.4426950216293334961, -R14 ;  /* 0x3fb8aa3b0f0e7823 */ /* 0x000fe4000000080e */
[----:B------:R-:W-:Y:S02]  /*1310*/  FFMA R10, R13, 1.925963033500011079e-08, R10 ;  /* 0x32a570600d0a7823 */ /* 0x000fe4000000000a */
[----:B------:R-:W-:-:S02]  /*1320*/  FFMA R14, R15, 1.925963033500011079e-08, R14 ;  /* 0x32a570600f0e7823 */ /* 0x000fc4000000000e */
[----:B------:R-:W0:Y:S08]  /*1330*/  MUFU.EX2 R13, R10 ;  /* 0x0000000a000d7308 */ /* 0x000e300000000800 */
[----:B------:R-:W1:Y:S01]  /*1340*/  MUFU.EX2 R15, R14 ;  /* 0x0000000e000f7308 */ /* 0x000e620000000800 */
[----:B0-----:R-:W-:-:S04]  /*1350*/  FMUL R2, R2, R13 ;  /* 0x0000000d02027220 */ /* 0x001fc80000400000 */
[----:B------:R-:W-:Y:S01]  /*1360*/  FADD R3, R3, R2 ;  /* 0x0000000203037221 */ /* 0x000fe20000000000 */
[----:B------:R2:W-:Y:S01]  /*1370*/  STG.E desc[UR8][R8.64], R2 ;  /* 0x0000000208007986 */ /* 0x0005e2000c101908 */
[----:B-1----:R-:W-:-:S04]  /*1380*/  FMUL R12, R12, R15 ;  /* 0x0000000f0c0c7220 */ /* 0x002fc80000400000 */
[----:B------:R-:W-:Y:S01]  /*1390*/  FADD R3, R3, R12 ;  /* 0x0000000c03037221 */ /* 0x000fe20000000000 */
[----:B------:R2:W-:Y:S06]  /*13a0*/  STG.E desc[UR8][R8.64+0x4], R12 ;  /* 0x0000040c08007986 */ /* 0x0005ec000c101908 */
.L_x_24:
[----:B------:R-:W-:Y:S05]  /*13b0*/  BRA.U UP1, `(.L_x_20) ;  /* 0x00000001013c7547 */ /* 0x000fea000b800000 */
[----:B0-23--:R-:W-:-:S05]  /*13c0*/  IMAD.WIDE.U32 R8, R11, 0x4, R6 ;  /* 0x000000040b087825 */ /* 0x00dfca00078e0006 */
[----:B------:R-:W2:Y:S01]  /*13d0*/  LDG.E R11, desc[UR8][R8.64] ;  /* 0x00000008080b7981 */ /* 0x000ea2000c1e1900 */
[----:B------:R-:W-:Y:S01]  /*13e0*/  HFMA2 R2, -RZ, RZ, 0.96630859375, -0.0022525787353515625 ;  /* 0x3bbb989dff027431 */ /* 0x000fe200000001ff */
[----:B------:R-:W-:Y:S01]  /*13f0*/  MOV R13, 0x437c0000 ;  /* 0x437c0000000d7802 */ /* 0x000fe20000000f00 */
[----:B--2--5:R-:W-:-:S04]  /*1400*/  FADD R11, R11, -R0 ;  /* 0x800000000b0b7221 */ /* 0x024fc80000000000 */
[----:B------:R-:W-:-:S04]  /*1410*/  FFMA.SAT R0, R11, R2, 0.5 ;  /* 0x3f0000000b007423 */ /* 0x000fc80000002002 */
[----:B------:R-:W-:-:S04]  /*1420*/  FFMA.RM R0, R0, R13, 12582913 ;  /* 0x4b40000100007423 */ /* 0x000fc8000000400d */
[C---:B------:R-:W-:Y:S01]  /*1430*/  FADD R2, R0.reuse, -12583039 ;  /* 0xcb40007f00027421 */ /* 0x040fe20000000000 */
[----:B------:R-:W-:-:S03]  /*1440*/  SHF.L.U32 R0, R0, 0x17, RZ ;  /* 0x0000001700007819 */ /* 0x000fc600000006ff */
[----:B------:R-:W-:-:S04]  /*1450*/  FFMA R2, R11, 1.4426950216293334961, -R2 ;  /* 0x3fb8aa3b0b027823 */ /* 0x000fc80000000802 */
[----:B------:R-:W-:-:S04]  /*1460*/  FFMA R2, R11, 1.925963033500011079e-08, R2 ;  /* 0x32a570600b027823 */ /* 0x000fc80000000002 */
[----:B------:R-:W0:Y:S02]  /*1470*/  MUFU.EX2 R11, R2 ;  /* 0x00000002000b7308 */ /* 0x000e240000000800 */
[----:B0-----:R-:W-:-:S04]  /*1480*/  FMUL R0, R0, R11 ;  /* 0x0000000b00007220 */ /* 0x001fc80000400000 */
[----:B------:R-:W-:Y:S01]  /*1490*/  FADD R3, R3, R0 ;  /* 0x0000000003037221 */ /* 0x000fe20000000000 */
[----:B------:R1:W-:Y:S06]  /*14a0*/  STG.E desc[UR8][R8.64], R0 ;  /* 0x0000000008007986 */ /* 0x0003ec000c101908 */
.L_x_20:
[----:B--2---:R-:W2:Y:S02]  /*14b0*/  LDC R2, c[0x0][0x38c] ;  /* 0x0000e300ff027b82 */ /* 0x004ea40000000800 */
[----:B--2---:R-:W-:-:S13]  /*14c0*/  ISETP.GE.AND P0, PT, R2, 0x1, PT ;  /* 0x000000010200780c */ /* 0x004fda0003f06270 */
[----:B------:R-:W-:Y:S05]  /*14d0*/  @!P0 EXIT ;  /* 0x000000000000894d */ /* 0x000fea0003800000 */
[C---:B------:R-:W-:Y:S01]  /*14e0*/  ISETP.GE.U32.AND P0, PT, R2.reuse, 0x10, PT ;  /* 0x000000100200780c */ /* 0x040fe20003f06070 */
[----:B------:R-:W-:Y:S01]  /*14f0*/  HFMA2 R11, -RZ, RZ, 0, 0 ;  /* 0x00000000ff0b7431 */ /* 0x000fe200000001ff */
[----:B------:R-:W-:-:S11]  /*1500*/  LOP3.LUT R10, R2, 0xf, RZ, 0xc0, !PT ;  /* 0x0000000f020a7812 */ /* 0x000fd600078ec0ff */
[----:B------:R-:W-:Y:S05]  /*1510*/  @!P0 BRA `(.L_x_25) ;  /* 0x00000010002c8947 */ /* 0x000fea0003800000 */
[----:B-1---5:R-:W-:Y:S02]  /*1520*/  IADD3 R0, P0, PT, R6, 0x20, RZ ;  /* 0x0000002006007810 */ /* 0x022fe40007f1e0ff */
[----:B------:R-:W-:Y:S02]  /*1530*/  LOP3.LUT R11, R2, 0x7ffffff0, RZ, 0xc0, !PT ;  /* 0x7ffffff0020b7812 */ /* 0x000fe400078ec0ff */
[----:B---3--:R-:W-:Y:S02]  /*1540*/  IADD3.X R15, PT, PT, RZ, R7, RZ, P0, !PT ;  /* 0x00000007ff0f7210 */ /* 0x008fe400007fe4ff */
[----:B------:R-:W-:-:S07]  /*1550*/  IADD3 R2, PT, PT, -R11, RZ, RZ ;  /* 0x000000ff0b027210 */ /* 0x000fce0007ffe1ff */
.L_x_58:
[----:B0-2---:R-:W-:Y:S02]  /*1560*/  MOV R8, R0 ;  /* 0x0000000000087202 */ /* 0x005fe40000000f00 */
[----:B------:R-:W-:-:S05]  /*1570*/  MOV R9, R15 ;  /* 0x0000000f00097202 */ /* 0x000fca0000000f00 */
[----:B------:R-:W2:Y:S01]  /*1580*/  LDG.E R0, desc[UR8][R8.64+-0x20] ;  /* 0xffffe00808007981 */ /* 0x000ea2000c1e1900 */
[----:B------:R-:W0:Y:S01]  /*1590*/  MUFU.RCP R12, R3 ;  /* 0x00000003000c7308 */ /* 0x000e220000001000 */
[----:B------:R-:W-:Y:S01]  /*15a0*/  IADD3 R2, PT, PT, R2, 0x10, RZ ;  /* 0x0000001002027810 */ /* 0x000fe20007ffe0ff */
[----:B------:R-:W-:Y:S03]  /*15b0*/  BSSY.RECONVERGENT B2, `(.L_x_26) ;  /* 0x000000c000027945 */ /* 0x000fe60003800200 */
[----:B------:R-:W-:Y:S01]  /*15c0*/  ISETP.NE.AND P2, PT, R2, RZ, PT ;  /* 0x000000ff0200720c */ /* 0x000fe20003f45270 */
[----:B0-----:R-:W-:-:S04]  /*15d0*/  FFMA R13, R12, -R3, 1 ;  /* 0x3f8000000c0d7423 */ /* 0x001fc80000000803 */
[----:B------:R-:W-:Y:S01]  /*15e0*/  FFMA R13, R12, R13, R12 ;  /* 0x0000000d0c0d7223 */ /* 0x000fe2000000000c */
[----:B--2---:R-:W0:Y:S03]  /*15f0*/  FCHK P0, R0, R3 ;  /* 0x0000000300007302 */ /* 0x004e260000000000 */
[----:B------:R-:W-:-:S04]  /*1600*/  FFMA R12, R0, R13, RZ ;  /* 0x0000000d000c7223 */ /* 0x000fc800000000ff */
[----:B------:R-:W-:-:S04]  /*1610*/  FFMA R14, R12, -R3, R0 ;  /* 0x800000030c0e7223 */ /* 0x000fc80000000000 */
[----:B------:R-:W-:Y:S01]  /*1620*/  FFMA R12, R13, R14, R12 ;  /* 0x0000000e0d0c7223 */ /* 0x000fe2000000000c */
[----:B0-----:R-:W-:Y:S06]  /*1630*/  @!P0 BRA `(.L_x_27) ;  /* 0x00000000000c8947 */ /* 0x001fec0003800000 */
[----:B------:R-:W-:-:S07]  /*1640*/  MOV R12, 0x1660 ;  /* 0x00001660000c7802 */ /* 0x000fce0000000f00 */
[----:B------:R-:W-:Y:S05]  /*1650*/  CALL.REL.NOINC `($__internal_1_$__cuda_sm3x_div_rn_noftz_f32_slowpath) ;  /* 0x0000001c00987944 */ /* 0x000fea0003c00000 */
[----:B------:R-:W-:-:S07]  /*1660*/  MOV R12, R0 ;  /* 0x00000000000c7202 */ /* 0x000fce0000000f00 */
.L_x_27:
[----:B------:R-:W-:Y:S05]  /*1670*/  BSYNC.RECONVERGENT B2 ;  /* 0x0000000000027941 */ /* 0x000fea0003800200 */
.L_x_26:
[----:B------:R-:W2:Y:S01]  /*1680*/  LDG.E R17, desc[UR8][R8.64+-0x1c] ;  /* 0xffffe40808117981 */ /* 0x000ea2000c1e1900 */
[----:B------:R-:W0:Y:S01]  /*1690*/  MUFU.RCP R0, R3 ;  /* 0x0000000300007308 */ /* 0x000e220000001000 */
[----:B------:R-:W-:Y:S01]  /*16a0*/  FMNMX R13, R12, 1.0000000116860974231e-07, !PT ;  /* 0x33d6bf950c0d7809 */ /* 0x000fe20007800000 */
[----:B------:R-:W-:Y:S04]  /*16b0*/  BSSY.RECONVERGENT B2, `(.L_x_28) ;  /* 0x000000c000027945 */ /* 0x000fe80003800200 */
[----:B------:R1:W-:Y:S01]  /*16c0*/  STG.E desc[UR8][R8.64+-0x20], R13 ;  /* 0xffffe00d08007986 */ /* 0x0003e2000c101908 */
[----:B0-----:R-:W-:-:S04]  /*16d0*/  FFMA R15, R0, -R3, 1 ;  /* 0x3f800000000f7423 */ /* 0x001fc80000000803 */
[----:B------:R-:W-:Y:S01]  /*16e0*/  FFMA R0, R0, R15, R0 ;  /* 0x0000000f00007223 */ /* 0x000fe20000000000 */
[----:B--2---:R-:W0:Y:S03]  /*16f0*/  FCHK P0, R17, R3 ;  /* 0x0000000311007302 */ /* 0x004e260000000000 */
[----:B------:R-:W-:-:S04]  /*1700*/  FFMA R12, R0, R17, RZ ;  /* 0x00000011000c7223 */ /* 0x000fc800000000ff */
[----:B------:R-:W-:-:S04]  /*1710*/  FFMA R15, R12, -R3, R17 ;  /* 0x800000030c0f7223 */ /* 0x000fc80000000011 */
[----:B------:R-:W-:Y:S01]  /*1720*/  FFMA R0, R0, R15, R12 ;  /* 0x0000000f00007223 */ /* 0x000fe2000000000c */
[----:B01----:R-:W-:Y:S06]  /*1730*/  @!P0 BRA `(.L_x_29) ;  /* 0x00000000000c8947 */ /* 0x003fec0003800000 */
[----:B------:R-:W-:Y:S02]  /*1740*/  MOV R0, R17 ;  /* 0x0000001100007202 */ /* 0x000fe40000000f00 */
[----:B------:R-:W-:-:S07]  /*1750*/  MOV R12, 0x1770 ;  /* 0x00001770000c7802 */ /* 0x000fce0000000f00 */
[----:B------:R-:W-:Y:S05]  /*1760*/  CALL.REL.NOINC `($__internal_1_$__cuda_sm3x_div_rn_noftz_f32_slowpath) ;  /* 0x0000001c00547944 */ /* 0x000fea0003c00000 */
.L_x_29:
[----:B------:R-:W-:Y:S05]  /*1770*/  BSYNC.RECONVERGENT B2 ;  /* 0x0000000000027941 */ /* 0x000fea0003800200 */
.L_x_28:
        /* <DEDUP_REMOVED lines=15> */
.L_x_31:
[----:B------:R-:W-:Y:S05]  /*1870*/  BSYNC.RECONVERGENT B2 ;  /* 0x0000000000027941 */ /* 0x000fea0003800200 */
.L_x_30:
        /* <DEDUP_REMOVED lines=15> */
.L_x_33:
[----:B------:R-:W-:Y:S05]  /*1970*/  BSYNC.RECONVERGENT B2 ;  /* 0x0000000000027941 */ /* 0x000fea0003800200 */
.L_x_32:
        /* <DEDUP_REMOVED lines=15> */
.L_x_35:
[----:B------:R-:W-:Y:S05]  /*1a70*/  BSYNC.RECONVERGENT B2 ;  /* 0x0000000000027941 */ /* 0x000fea0003800200 */
.L_x_34:
        /* <DEDUP_REMOVED lines=15> */
.L_x_37:
[----:B------:R-:W-:Y:S05]  /*1b70*/  BSYNC.RECONVERGENT B2 ;  /* 0x0000000000027941 */ /* 0x000fea0003800200 */
.L_x_36:
        /* <DEDUP_REMOVED lines=15> */
.L_x_39:
[----:B------:R-:W-:Y:S05]  /*1c70*/  BSYNC.RECONVERGENT B2 ;  /* 0x0000000000027941 */ /* 0x000fea0003800200 */
.L_x_38:
        /* <DEDUP_REMOVED lines=15> */
.L_x_41:
[----:B------:R-:W-:Y:S05]  /*1d70*/  BSYNC.RECONVERGENT B2 ;  /* 0x0000000000027941 */ /* 0x000fea0003800200 */
.L_x_40:
        /* <DEDUP_REMOVED lines=15> */
.L_x_43:
[----:B------:R-:W-:Y:S05]  /*1e70*/  BSYNC.RECONVERGENT B2 ;  /* 0x0000000000027941 */ /* 0x000fea0003800200 */
.L_x_42:
        /* <DEDUP_REMOVED lines=15> */
.L_x_45:
[----:B------:R-:W-:Y:S05]  /*1f70*/  BSYNC.RECONVERGENT B2 ;  /* 0x0000000000027941 */ /* 0x000fea0003800200 */
.L_x_44:
        /* <DEDUP_REMOVED lines=15> */
.L_x_47:
[----:B------:R-:W-:Y:S05]  /*2070*/  BSYNC.RECONVERGENT B2 ;  /* 0x0000000000027941 */ /* 0x000fea0003800200 */
.L_x_46:
        /* <DEDUP_REMOVED lines=15> */
.L_x_49:
[----:B------:R-:W-:Y:S05]  /*2170*/  BSYNC.RECONVERGENT B2 ;  /* 0x0000000000027941 */ /* 0x000fea0003800200 */
.L_x_48:
        /* <DEDUP_REMOVED lines=15> */
.L_x_51:
[----:B------:R-:W-:Y:S05]  /*2270*/  BSYNC.RECONVERGENT B2 ;  /* 0x0000000000027941 */ /* 0x000fea0003800200 */
.L_x_50:
        /* <DEDUP_REMOVED lines=15> */
.L_x_53:
[----:B------:R-:W-:Y:S05]  /*2370*/  BSYNC.RECONVERGENT B2 ;  /* 0x0000000000027941 */ /* 0x000fea0003800200 */
.L_x_52:
        /* <DEDUP_REMOVED lines=15> */
.L_x_55:
[----:B------:R-:W-:Y:S05]  /*2470*/  BSYNC.RECONVERGENT B2 ;  /* 0x0000000000027941 */ /* 0x000fea0003800200 */
.L_x_54:
        /* <DEDUP_REMOVED lines=15> */
.L_x_57:
[----:B------:R-:W-:Y:S05]  /*2570*/  BSYNC.RECONVERGENT B2 ;  /* 0x0000000000027941 */ /* 0x000fea0003800200 */
.L_x_56:
[----:B------:R-:W-:Y:S02]  /*2580*/  FMNMX R13, R0, 1.0000000116860974231e-07, !PT ;  /* 0x33d6bf95000d7809 */ /* 0x000fe40007800000 */
[----:B------:R-:W-:-:S03]  /*2590*/  IADD3 R0, P0, PT, R8, 0x40, RZ ;  /* 0x0000004008007810 */ /* 0x000fc60007f1e0ff */
[----:B------:R2:W-:Y:S01]  /*25a0*/  STG.E desc[UR8][R8.64+0x1c], R13 ;  /* 0x00001c0d08007986 */ /* 0x0005e2000c101908 */
[----:B------:R-:W-:Y:S01]  /*25b0*/  IADD3.X R15, PT, PT, RZ, R9, RZ, P0, !PT ;  /* 0x00000009ff0f7210 */ /* 0x000fe200007fe4ff */
[----:B------:R-:W-:Y:S08]  /*25c0*/  @P2 BRA `(.L_x_58) ;  /* 0xffffffec00e42947 */ /* 0x000ff0000383ffff */
.L_x_25:
[----:B------:R-:W-:-:S13]  /*25d0*/  ISETP.NE.AND P0, PT, R10, RZ, PT ;  /* 0x000000ff0a00720c */ /* 0x000fda0003f05270 */
[----:B------:R-:W-:Y:S05]  /*25e0*/  @!P0 EXIT ;  /* 0x000000000000894d */ /* 0x000fea0003800000 */
[----:B------:R-:W4:Y:S01]  /*25f0*/  LDCU UR4, c[0x0][0x38c] ;  /* 0x00007180ff0477ac */ /* 0x000f220008000800 */
[----:B------:R-:W-:Y:S01]  /*2600*/  ISETP.GE.U32.AND P0, PT, R10, 0x8, PT ;  /* 0x000000080a00780c */ /* 0x000fe20003f06070 */
[----:B----4-:R-:W-:-:S12]  /*2610*/  ULOP3.LUT UR4, UR4, 0x7, URZ, 0xc0, !UPT ;  /* 0x0000000704047892 */ /* 0x010fd8000f8ec0ff */
[----:B------:R-:W-:Y:S05]  /*2620*/  @!P0 BRA `(.L_x_59) ;  /* 0x0000000800088947 */ /* 0x000fea0003800000 */
[----:B0123--:R-:W-:-:S05]  /*2630*/  IMAD.WIDE.U32 R8, R11, 0x4, R6 ;  /* 0x000000040b087825 */ /* 0x00ffca00078e0006 */
[----:B------:R-:W2:Y:S01]  /*2640*/  LDG.E R15, desc[UR8][R8.64] ;  /* 0x00000008080f7981 */ /* 0x000ea2000c1e1900 */
[----:B-----5:R-:W0:Y:S01]  /*2650*/  MUFU.RCP R0, R3 ;  /* 0x0000000300007308 */ /* 0x020e220000001000 */
[----:B------:R-:W-:Y:S01]  /*2660*/  BSSY.RECONVERGENT B2, `(.L_x_60) ;  /* 0x000000b000027945 */ /* 0x000fe20003800200 */
[----:B0-----:R-:W-:-:S04]  /*2670*/  FFMA R13, R0, -R3, 1 ;  /* 0x3f800000000d7423 */ /* 0x001fc80000000803 */
[----:B------:R-:W-:Y:S02]  /*2680*/  FFMA R0, R0, R13, R0 ;  /* 0x0000000d00007223 */ /* 0x000fe40000000000 */
[----:B--2---:R-:W0:Y:S02]  /*2690*/  FCHK P0, R15, R3 ;  /* 0x000000030f007302 */ /* 0x004e240000000000 */
[----:B------:R-:W-:-:S04]  /*26a0*/  FFMA R2, R0, R15, RZ ;  /* 0x0000000f00027223 */ /* 0x000fc800000000ff */
[----:B------:R-:W-:-:S04]  /*26b0*/  FFMA R13, R2, -R3, R15 ;  /* 0x80000003020d7223 */ /* 0x000fc8000000000f */
[----:B------:R-:W-:Y:S01]  /*26c0*/  FFMA R0, R0, R13, R2 ;  /* 0x0000000d00007223 */ /* 0x000fe20000000002 */
[----:B0-----:R-:W-:Y:S06]  /*26d0*/  @!P0 BRA `(.L_x_61) ;  /* 0x00000000000c8947 */ /* 0x001fec0003800000 */
[----:B------:R-:W-:Y:S02]  /*26e0*/  MOV R0, R15 ;  /* 0x0000000f00007202 */ /* 0x000fe40000000f00 */
[----:B------:R-:W-:-:S07]  /*26f0*/  MOV R12, 0x2710 ;  /* 0x00002710000c7802 */ /* 0x000fce0000000f00 */
[----:B------:R-:W-:Y:S05]  /*2700*/  CALL.REL.NOINC `($__internal_1_$__cuda_sm3x_div_rn_noftz_f32_slowpath) ;  /* 0x0000000c006c7944 */ /* 0x000fea0003c00000 */
.L_x_61:
[----:B------:R-:W-:Y:S05]  /*2710*/  BSYNC.RECONVERGENT B2 ;  /* 0x0000000000027941 */ /* 0x000fea0003800200 */
.L_x_60:
        /* <DEDUP_REMOVED lines=15> */
.L_x_63:
[----:B------:R-:W-:Y:S05]  /*2810*/  BSYNC.RECONVERGENT B2 ;  /* 0x0000000000027941 */ /* 0x000fea0003800200 */
.L_x_62:
        /* <DEDUP_REMOVED lines=15> */
.L_x_65:
[----:B------:R-:W-:Y:S05]  /*2910*/  BSYNC.RECONVERGENT B2 ;  /* 0x0000000000027941 */ /* 0x000fea0003800200 */
.L_x_64:
        /* <DEDUP_REMOVED lines=15> */
.L_x_67:
[----:B------:R-:W-:Y:S05]  /*2a10*/  BSYNC.RECONVERGENT B2 ;  /* 0x0000000000027941 */ /* 0x000fea0003800200 */
.L_x_66:
        /* <DEDUP_REMOVED lines=15> */
.L_x_69:
[----:B------:R-:W-:Y:S05]  /*2b10*/  BSYNC.RECONVERGENT B2 ;  /* 0x0000000000027941 */ /* 0x000fea0003800200 */
.L_x_68:
        /* <DEDUP_REMOVED lines=15> */
.L_x_71:
[----:B------:R-:W-:Y:S05]  /*2c10*/  BSYNC.RECONVERGENT B2 ;  /* 0x0000000000027941 */ /* 0x000fea0003800200 */
.L_x_70:
        /* <DEDUP_REMOVED lines=15> */
.L_x_73:
[----:B------:R-:W-:Y:S05]  /*2d10*/  BSYNC.RECONVERGENT B2 ;  /* 0x0000000000027941 */ /* 0x000fea0003800200 */
.L_x_72:
        /* <DEDUP_REMOVED lines=15> */
.L_x_75:
[----:B------:R-:W-:Y:S05]  /*2e10*/  BSYNC.RECONVERGENT B2 ;  /* 0x0000000000027941 */ /* 0x000fea0003800200 */
.L_x_74:
[----:B------:R-:W-:Y:S02]  /*2e20*/  FMNMX R13, R0, 1.0000000116860974231e-07, !PT ;  /* 0x33d6bf95000d7809 */ /* 0x000fe40007800000 */
[----:B------:R-:W-:-:S03]  /*2e30*/  IADD3 R11, PT, PT, R11, 0x8, RZ ;  /* 0x000000080b0b7810 */ /* 0x000fc60007ffe0ff */
[----:B------:R4:W-:Y:S04]  /*2e40*/  STG.E desc[UR8][R8.64+0x1c], R13 ;  /* 0x00001c0d08007986 */ /* 0x0009e8000c101908 */
.L_x_59:
[----:B------:R-:W-:-:S13]  /*2e50*/  ISETP.NE.AND P0, PT, RZ, UR4, PT ;  /* 0x00000004ff007c0c */ /* 0x000fda000bf05270 */
[----:B------:R-:W-:Y:S05]  /*2e60*/  @!P0 EXIT ;  /* 0x000000000000894d */ /* 0x000fea0003800000 */
[----:B------:R-:W0:Y:S01]  /*2e70*/  LDCU UR5, c[0x0][0x38c] ;  /* 0x00007180ff0577ac */ /* 0x000e220008000800 */
[----:B------:R-:W-:Y:S02]  /*2e80*/  UISETP.GE.U32.AND UP0, UPT, UR4, 0x4, UPT ;  /* 0x000000040400788c */ /* 0x000fe4000bf06070 */
[----:B0-----:R-:W-:-:S07]  /*2e90*/  ULOP3.LUT UR5, UR5, 0x3, URZ, 0xc0, !UPT ;  /* 0x0000000305057892 */ /* 0x001fce000f8ec0ff */
[----:B------:R-:W-:Y:S05]  /*2ea0*/  BRA.U !UP0, `(.L_x_76) ;  /* 0x0000000508087547 */ /* 0x000fea000b800000 */
[----:B------:R-:W-:-:S05]  /*2eb0*/  IMAD.WIDE.U32 R6, R11, 0x4, R6 ;  /* 0x000000040b067825 */ /* 0x000fca00078e0006 */
[----:B--234-:R-:W2:Y:S01]  /*2ec0*/  LDG.E R13, desc[UR8][R6.64] ;  /* 0x00000008060d7981 */ /* 0x01cea2000c1e1900 */
[----:B-1---5:R-:W0:Y:S01]  /*2ed0*/  MUFU.RCP R0, R3 ;  /* 0x0000000300007308 */ /* 0x022e220000001000 */
        /* <DEDUP_REMOVED lines=11> */
.L_x_78:
[----:B------:R-:W-:Y:S05]  /*2f90*/  BSYNC.RECONVERGENT B2 ;  /* 0x0000000000027941 */ /* 0x000fea0003800200 */
.L_x_77:
        /* <DEDUP_REMOVED lines=15> */
.L_x_80:
[----:B------:R-:W-:Y:S05]  /*3090*/  BSYNC.RECONVERGENT B2 ;  /* 0x0000000000027941 */ /* 0x000fea0003800200 */
.L_x_79:
        /* <DEDUP_REMOVED lines=15> */
.L_x_82:
[----:B------:R-:W-:Y:S05]  /*3190*/  BSYNC.RECONVERGENT B2 ;  /* 0x0000000000027941 */ /* 0x000fea0003800200 */
.L_x_81:
        /* <DEDUP_REMOVED lines=15> */
.L_x_84:
[----:B------:R-:W-:Y:S05]  /*3290*/  BSYNC.RECONVERGENT B2 ;  /* 0x0000000000027941 */ /* 0x000fea0003800200 */
.L_x_83:
[----:B------:R-:W-:Y:S02]  /*32a0*/  FMNMX R9, R0, 1.0000000116860974231e-07, !PT ;  /* 0x33d6bf9500097809 */ /* 0x000fe40007800000 */
[----:B------:R-:W-:-:S03]  /*32b0*/  IADD3 R11, PT, PT, R11, 0x4, RZ ;  /* 0x000000040b0b7810 */ /* 0x000fc60007ffe0ff */
[----:B------:R0:W-:Y:S04]  /*32c0*/  STG.E desc[UR8][R6.64+0xc], R9 ;  /* 0x00000c0906007986 */ /* 0x0001e8000c101908 */
.L_x_76:
[----:B------:R-:W-:-:S13]  /*32d0*/  ISETP.NE.AND P0, PT, RZ, UR5, PT ;  /* 0x00000005ff007c0c */ /* 0x000fda000bf05270 */
[----:B------:R-:W-:Y:S05]  /*32e0*/  @!P0 EXIT ;  /* 0x000000000000894d */ /* 0x000fea0003800000 */
[----:B------:R-:W1:Y:S01]  /*32f0*/  LDCU.64 UR6, c[0x0][0x380] ;  /* 0x00007000ff0677ac */ /* 0x000e620008000a00 */
[----:B------:R-:W-:Y:S01]  /*3300*/  IMAD.WIDE.U32 R4, R11, 0x4, R4 ;  /* 0x000000040b047825 */ /* 0x000fe200078e0004 */
[----:B------:R-:W-:Y:S02]  /*3310*/  UIADD3 UR4, UPT, UPT, -UR5, URZ, URZ ;  /* 0x000000ff05047290 */ /* 0x000fe4000fffe1ff */
[----:B-1---5:R-:W-:-:S04]  /*3320*/  IADD3 R0, P0, PT, R4, UR6, RZ ;  /* 0x0000000604007c10 */ /* 0x022fc8000ff1e0ff */
[----:B0-234-:R-:W-:-:S09]  /*3330*/  IADD3.X R9, PT, PT, R5, UR7, RZ, P0, !PT ;  /* 0x0000000705097c10 */ /* 0x01dfd200087fe4ff */
.L_x_87:
[----:B0-----:R-:W-:Y:S02]  /*3340*/  MOV R4, R0 ;  /* 0x0000000000047202 */ /* 0x001fe40000000f00 */
[----:B------:R-:W-:-:S05]  /*3350*/  MOV R5, R9 ;  /* 0x0000000900057202 */ /* 0x000fca0000000f00 */
[----:B------:R-:W2:Y:S01]  /*3360*/  LDG.E R9, desc[UR8][R4.64] ;  /* 0x0000000804097981 */ /* 0x000ea2000c1e1900 */
[----:B------:R-:W0:Y:S01]  /*3370*/  MUFU.RCP R0, R3 ;  /* 0x0000000300007308 */ /* 0x000e220000001000 */
[----:B------:R-:W-:Y:S01]  /*3380*/  UIADD3 UR4, UPT, UPT, UR4, 0x1, URZ ;  /* 0x0000000104047890 */ /* 0x000fe2000fffe0ff */
[----:B------:R-:W-:Y:S03]  /*3390*/  BSSY.RECONVERGENT B2, `(.L_x_85) ;  /* 0x000000c000027945 */ /* 0x000fe60003800200 */
[----:B------:R-:W-:Y:S01]  /*33a0*/  UISETP.NE.AND UP0, UPT, UR4, URZ, UPT ;  /* 0x000000ff0400728c */ /* 0x000fe2000bf05270 */
[----:B0-----:R-:W-:-:S04]  /*33b0*/  FFMA R7, R0, -R3, 1 ;  /* 0x3f80000000077423 */ /* 0x001fc80000000803 */
[----:B------:R-:W-:Y:S01]  /*33c0*/  FFMA R0, R0, R7, R0 ;  /* 0x0000000700007223 */ /* 0x000fe20000000000 */
[----:B--2---:R-:W0:Y:S03]  /*33d0*/  FCHK P0, R9, R3 ;  /* 0x0000000309007302 */ /* 0x004e260000000000 */
[----:B------:R-:W-:-:S04]  /*33e0*/  FFMA R2, R0, R9, RZ ;  /* 0x0000000900027223 */ /* 0x000fc800000000ff */
[----:B------:R-:W-:-:S04]  /*33f0*/  FFMA R7, R2, -R3, R9 ;  /* 0x8000000302077223 */ /* 0x000fc80000000009 */
[----:B------:R-:W-:Y:S01]  /*3400*/  FFMA R0, R0, R7, R2 ;  /* 0x0000000700007223 */ /* 0x000fe20000000002 */
[----:B0-----:R-:W-:Y:S06]  /*3410*/  @!P0 BRA `(.L_x_86) ;  /* 0x00000000000c8947 */ /* 0x001fec0003800000 */
[----:B------:R-:W-:Y:S02]  /*3420*/  MOV R0, R9 ;  /* 0x0000000900007202 */ /* 0x000fe40000000f00 */
[----:B------:R-:W-:-:S07]  /*3430*/  MOV R12, 0x3450 ;  /* 0x00003450000c7802 */ /* 0x000fce0000000f00 */
[----:B------:R-:W-:Y:S05]  /*3440*/  CALL.REL.NOINC `($__internal_1_$__cuda_sm3x_div_rn_noftz_f32_slowpath) ;  /* 0x00000000001c7944 */ /* 0x000fea0003c00000 */
.L_x_86:
[----:B------:R-:W-:Y:S05]  /*3450*/  BSYNC.RECONVERGENT B2 ;  /* 0x0000000000027941 */ /* 0x000fea0003800200 */
.L_x_85:
[----:B------:R-:W-:Y:S02]  /*3460*/  FMNMX R7, R0, 1.0000000116860974231e-07, !PT ;  /* 0x33d6bf9500077809 */ /* 0x000fe40007800000 */
[----:B------:R-:W-:-:S03]  /*3470*/  IADD3 R0, P0, PT, R4, 0x4, RZ ;  /* 0x0000000404007810 */ /* 0x000fc60007f1e0ff */
[----:B------:R0:W-:Y:S01]  /*3480*/  STG.E desc[UR8][R4.64], R7 ;  /* 0x0000000704007986 */ /* 0x0001e2000c101908 */
[----:B------:R-:W-:Y:S01]  /*3490*/  IADD3.X R9, PT, PT, RZ, R5, RZ, P0, !PT ;  /* 0x00000005ff097210 */ /* 0x000fe200007fe4ff */
[----:B------:R-:W-:Y:S08]  /*34a0*/  BRA.U UP0, `(.L_x_87) ;  /* 0xfffffffd00a47547 */ /* 0x000ff0000b83ffff */
[----:B------:R-:W-:Y:S05]  /*34b0*/  EXIT ;  /* 0x000000000000794d */ /* 0x000fea0003800000 */
        .weak           $__internal_1_$__cuda_sm3x_div_rn_noftz_f32_slowpath
        .type           $__internal_1_$__cuda_sm3x_div_rn_noftz_f32_slowpath,@function
        .size           $__internal_1_$__cuda_sm3x_div_rn_noftz_f32_slowpath,(.L_x_139 - $__internal_1_$__cuda_sm3x_div_rn_noftz_f32_slowpath)
$__internal_1_$__cuda_sm3x_div_rn_noftz_f32_slowpath:
[----:B------:R-:W-:Y:S01]  /*34c0*/  SHF.R.U32.HI R13, RZ, 0x17, R3 ;  /* 0x00000017ff0d7819 */ /* 0x000fe20000011603 */
[----:B------:R-:W-:Y:S01]  /*34d0*/  BSSY.RECONVERGENT B0, `(.L_x_88) ;  /* 0x0000063000007945 */ /* 0x000fe20003800200 */
[----:B------:R-:W-:Y:S02]  /*34e0*/  SHF.R.U32.HI R16, RZ, 0x17, R0 ;  /* 0x00000017ff107819 */ /* 0x000fe40000011600 */
[----:B------:R-:W-:Y:S02]  /*34f0*/  LOP3.LUT R13, R13, 0xff, RZ, 0xc0, !PT ;  /* 0x000000ff0d0d7812 */ /* 0x000fe400078ec0ff */
[----:B------:R-:W-:Y:S02]  /*3500*/  LOP3.LUT R16, R16, 0xff, RZ, 0xc0, !PT ;  /* 0x000000ff10107812 */ /* 0x000fe400078ec0ff */
[----:B------:R-:W-:Y:S02]  /*3510*/  IADD3 R18, PT, PT, R13, -0x1, RZ ;  /* 0xffffffff0d127810 */ /* 0x000fe40007ffe0ff */
[----:B------:R-:W-:-:S02]  /*3520*/  IADD3 R17, PT, PT, R16, -0x1, RZ ;  /* 0xffffffff10117810 */ /* 0x000fc40007ffe0ff */
[----:B------:R-:W-:Y:S02]  /*3530*/  ISETP.GT.U32.AND P0, PT, R18, 0xfd, PT ;  /* 0x000000fd1200780c */ /* 0x000fe40003f04070 */
[----:B------:R-:W-:Y:S02]  /*3540*/  MOV R15, R3 ;  /* 0x00000003000f7202 */ /* 0x000fe40000000f00 */
[----:B------:R-:W-:-:S13]  /*3550*/  ISETP.GT.U32.OR P0, PT, R17, 0xfd, P0 ;  /* 0x000000fd1100780c */ /* 0x000fda0000704470 */
[----:B------:R-:W-:Y:S01]  /*3560*/  @!P0 MOV R14, RZ ;  /* 0x000000ff000e8202 */ /* 0x000fe20000000f00 */
        /* <DEDUP_REMOVED lines=19> */
[----:B------:R-:W-:Y:S01]  /*36a0*/  @P0 MOV R14, RZ ;  /* 0x000000ff000e0202 */ /* 0x000fe20000000f00 */
[----:B------:R-:W-:Y:S01]  /*36b0*/  @!P0 FFMA R0, R0, 1.84467440737095516160e+19, RZ ;  /* 0x5f80000000008823 */ /* 0x000fe200000000ff */
[----:B------:R-:W-:Y:S01]  /*36c0*/  @!P0 MOV R14, 0xffffffc0 ;  /* 0xffffffc0000e8802 */ /* 0x000fe20000000f00 */
[----:B------:R-:W-:-:S03]  /*36d0*/  @!P1 FFMA R15, R3, 1.84467440737095516160e+19, RZ ;  /* 0x5f800000030f9823 */ /* 0x000fc600000000ff */
[----:B------:R-:W-:-:S07]  /*36e0*/  @!P1 IADD3 R14, PT, PT, R14, 0x40, RZ ;  /* 0x000000400e0e9810 */ /* 0x000fce0007ffe0ff */
.L_x_89:
[----:B------:R-:W-:Y:S01]  /*36f0*/  LEA R18, R13, 0xc0800000, 0x17 ;  /* 0xc08000000d127811 */ /* 0x000fe200078eb8ff */
[----:B------:R-:W-:Y:S01]  /*3700*/  BSSY.RECONVERGENT B1, `(.L_x_94) ;  /* 0x0000036000017945 */ /* 0x000fe20003800200 */
[----:B------:R-:W-:Y:S02]  /*3710*/  IADD3 R16, PT, PT, R16, -0x7f, RZ ;  /* 0xffffff8110107810 */ /* 0x000fe40007ffe0ff */
[----:B------:R-:W-:-:S03]  /*3720*/  IADD3 R19, PT, PT, -R18, R15, RZ ;  /* 0x0000000f12137210 */ /* 0x000fc60007ffe1ff */
[C---:B------:R-:W-:Y:S01]  /*3730*/  IMAD R0, R16.reuse, -0x800000, R0 ;  /* 0xff80000010007824 */ /* 0x040fe200078e0200 */
[----:B------:R0:W1:Y:S01]  /*3740*/  MUFU.RCP R18, R19 ;  /* 0x0000001300127308 */ /* 0x0000620000001000 */
[----:B------:R-:W-:Y:S01]  /*3750*/  FADD.FTZ R15, -R19, -RZ ;  /* 0x800000ff130f7221 */ /* 0x000fe20000010100 */
[----:B0-----:R-:W-:-:S04]  /*3760*/  IADD3 R19, PT, PT, R16, 0x7f, -R13 ;  /* 0x0000007f10137810 */ /* 0x001fc80007ffe80d */
[----:B------:R-:W-:Y:S01]  /*3770*/  IADD3 R19, PT, PT, R19, R14, RZ ;  /* 0x0000000e13137210 */ /* 0x000fe20007ffe0ff */
[----:B-1----:R-:W-:-:S04]  /*3780*/  FFMA R17, R18, R15, 1 ;  /* 0x3f80000012117423 */ /* 0x002fc8000000000f */
[----:B------:R-:W-:-:S04]  /*3790*/  FFMA R17, R18, R17, R18 ;  /* 0x0000001112117223 */ /* 0x000fc80000000012 */
[----:B------:R-:W-:-:S04]  /*37a0*/  FFMA R18, R0, R17, RZ ;  /* 0x0000001100127223 */ /* 0x000fc800000000ff */
[----:B------:R-:W-:-:S04]  /*37b0*/  FFMA R20, R15, R18, R0 ;  /* 0x000000120f147223 */ /* 0x000fc80000000000 */
[----:B------:R-:W-:-:S04]  /*37c0*/  FFMA R18, R17, R20, R18 ;  /* 0x0000001411127223 */ /* 0x000fc80000000012 */
[----:B------:R-:W-:-:S04]  /*37d0*/  FFMA R15, R15, R18, R0 ;  /* 0x000000120f0f7223 */ /* 0x000fc80000000000 */
[----:B------:R-:W-:-:S05]  /*37e0*/  FFMA R0, R17, R15, R18 ;  /* 0x0000000f11007223 */ /* 0x000fca0000000012 */
[----:B------:R-:W-:-:S04]  /*37f0*/  SHF.R.U32.HI R13, RZ, 0x17, R0 ;  /* 0x00000017ff0d7819 */ /* 0x000fc80000011600 */
[----:B------:R-:W-:-:S04]  /*3800*/  LOP3.LUT R13, R13, 0xff, RZ, 0xc0, !PT ;  /* 0x000000ff0d0d7812 */ /* 0x000fc800078ec0ff */
[----:B------:R-:W-:-:S04]  /*3810*/  IADD3 R13, PT, PT, R13, R19, RZ ;  /* 0x000000130d0d7210 */ /* 0x000fc80007ffe0ff */
[----:B------:R-:W-:-:S04]  /*3820*/  IADD3 R14, PT, PT, R13, -0x1, RZ ;  /* 0xffffffff0d0e7810 */ /* 0x000fc80007ffe0ff */
        /* <DEDUP_REMOVED lines=9> */
[-CC-:B------:R-:W-:Y:S01]  /*38c0*/  FFMA.RZ R14, R17, R15.reuse, R18.reuse ;  /* 0x0000000f110e7223 */ /* 0x180fe2000000c012 */
[C---:B------:R-:W-:Y:S02]  /*38d0*/  ISETP.NE.AND P3, PT, R13.reuse, RZ, PT ;  /* 0x000000ff0d00720c */ /* 0x040fe40003f65270 */
[----:B------:R-:W-:Y:S02]  /*38e0*/  ISETP.NE.AND P1, PT, R13, RZ, PT ;  /* 0x000000ff0d00720c */ /* 0x000fe40003f25270 */
[----:B------:R-:W-:Y:S01]  /*38f0*/  LOP3.LUT R16, R14, 0x7fffff, RZ, 0xc0, !PT ;  /* 0x007fffff0e107812 */ /* 0x000fe200078ec0ff */
[CCC-:B------:R-:W-:Y:S01]  /*3900*/  FFMA.RP R14, R17.reuse, R15.reuse, R18.reuse ;  /* 0x0000000f110e7223 */ /* 0x1c0fe20000008012 */
[----:B------:R-:W-:Y:S01]  /*3910*/  FFMA.RM R15, R17, R15, R18 ;  /* 0x0000000f110f7223 */ /* 0x000fe20000004012 */
[----:B------:R-:W-:Y:S02]  /*3920*/  IADD3 R17, PT, PT, R13, 0x20, RZ ;  /* 0x000000200d117810 */ /* 0x000fe40007ffe0ff */
[----:B------:R-:W-:-:S02]  /*3930*/  LOP3.LUT R16, R16, 0x800000, RZ, 0xfc, !PT ;  /* 0x0080000010107812 */ /* 0x000fc400078efcff */
[----:B------:R-:W-:Y:S02]  /*3940*/  IADD3 R13, PT, PT, -R13, RZ, RZ ;  /* 0x000000ff0d0d7210 */ /* 0x000fe40007ffe1ff */
[----:B------:R-:W-:Y:S02]  /*3950*/  SHF.L.U32 R17, R16, R17, RZ ;  /* 0x0000001110117219 */ /* 0x000fe400000006ff */
[----:B------:R-:W-:Y:S02]  /*3960*/  FSETP.NEU.FTZ.AND P0, PT, R14, R15, PT ;  /* 0x0000000f0e00720b */ /* 0x000fe40003f1d000 */
[----:B------:R-:W-:Y:S02]  /*3970*/  SEL R13, R13, RZ, P3 ;  /* 0x000000ff0d0d7207 */ /* 0x000fe40001800000 */
[----:B------:R-:W-:Y:S02]  /*3980*/  ISETP.NE.AND P1, PT, R17, RZ, P1 ;  /* 0x000000ff1100720c */ /* 0x000fe40000f25270 */
[----:B------:R-:W-:-:S02]  /*3990*/  SHF.R.U32.HI R13, RZ, R13, R16 ;  /* 0x0000000dff0d7219 */ /* 0x000fc40000011610 */
[----:B------:R-:W-:Y:S02]  /*39a0*/  PLOP3.LUT P0, PT, P0, P1, PT, 0xf8, 0x8f ;  /* 0x00000000008f781c */ /* 0x000fe40000703f70 */
[----:B------:R-:W-:Y:S02]  /*39b0*/  SHF.R.U32.HI R15, RZ, 0x1, R13 ;  /* 0x00000001ff0f7819 */ /* 0x000fe4000001160d */
[----:B------:R-:W-:-:S04]  /*39c0*/  SEL R14, RZ, 0x1, !P0 ;  /* 0x00000001ff0e7807 */ /* 0x000fc80004000000 */
[----:B------:R-:W-:-:S04]  /*39d0*/  LOP3.LUT R14, R14, 0x1, R15, 0xf8, !PT ;  /* 0x000000010e0e7812 */ /* 0x000fc800078ef80f */
[----:B------:R-:W-:-:S04]  /*39e0*/  LOP3.LUT R14, R14, R13, RZ, 0xc0, !PT ;  /* 0x0000000d0e0e7212 */ /* 0x000fc800078ec0ff */
[----:B------:R-:W-:-:S04]  /*39f0*/  IADD3 R15, PT, PT, R15, R14, RZ ;  /* 0x0000000e0f0f7210 */ /* 0x000fc80007ffe0ff */
[----:B------:R-:W-:Y:S01]  /*3a00*/  LOP3.LUT R0, R15, R0, RZ, 0xfc, !PT ;  /* 0x000000000f007212 */ /* 0x000fe200078efcff */
[----:B------:R-:W-:Y:S06]  /*3a10*/  BRA `(.L_x_97) ;  /* 0x0000000000107947 */ /* 0x000fec0003800000 */
.L_x_96:
[----:B------:R-:W-:-:S04]  /*3a20*/  LOP3.LUT R0, R0, 0x80000000, RZ, 0xc0, !PT ;  /* 0x8000000000007812 */ /* 0x000fc800078ec0ff */
[----:B------:R-:W-:Y:S01]  /*3a30*/  LOP3.LUT R0, R0, 0x7f800000, RZ, 0xfc, !PT ;  /* 0x7f80000000007812 */ /* 0x000fe200078efcff */
[----:B------:R-:W-:Y:S06]  /*3a40*/  BRA `(.L_x_97) ;  /* 0x0000000000047947 */ /* 0x000fec0003800000 */
.L_x_95:
[----:B------:R-:W-:-:S07]  /*3a50*/  LEA R0, R19, R0, 0x17 ;  /* 0x0000000013007211 */ /* 0x000fce00078eb8ff */
.L_x_97:
[----:B------:R-:W-:Y:S05]  /*3a60*/  BSYNC.RECONVERGENT B1 ;  /* 0x0000000000017941 */ /* 0x000fea0003800200 */
.L_x_94:
[----:B------:R-:W-:Y:S05]  /*3a70*/  BRA `(.L_x_98) ;  /* 0x0000000000207947 */ /* 0x000fea0003800000 */
.L_x_93:
[----:B------:R-:W-:-:S04]  /*3a80*/  LOP3.LUT R0, R15, 0x80000000, R0, 0x48, !PT ;  /* 0x800000000f007812 */ /* 0x000fc800078e4800 */
[----:B------:R-:W-:Y:S01]  /*3a90*/  LOP3.LUT R0, R0, 0x7f800000, RZ, 0xfc, !PT ;  /* 0x7f80000000007812 */ /* 0x000fe200078efcff */
[----:B------:R-:W-:Y:S06]  /*3aa0*/  BRA `(.L_x_98) ;  /* 0x0000000000147947 */ /* 0x000fec0003800000 */
.L_x_92:
[----:B------:R-:W-:Y:S01]  /*3ab0*/  LOP3.LUT R0, R15, 0x80000000, R0, 0x48, !PT ;  /* 0x800000000f007812 */ /* 0x000fe200078e4800 */
[----:B------:R-:W-:Y:S06]  /*3ac0*/  BRA `(.L_x_98) ;  /* 0x00000000000c7947 */ /* 0x000fec0003800000 */
.L_x_91:
[----:B------:R-:W0:Y:S01]  /*3ad0*/  MUFU.RSQ R0, -QNAN ;  /* 0xffc0000000007908 */ /* 0x000e220000001400 */
[----:B------:R-:W-:Y:S05]  /*3ae0*/  BRA `(.L_x_98) ;  /* 0x0000000000047947 */ /* 0x000fea0003800000 */
.L_x_90:
[----:B------:R-:W-:-:S07]  /*3af0*/  FADD.FTZ R0, R0, R3 ;  /* 0x0000000300007221 */ /* 0x000fce0000010000 */
.L_x_98:
[----:B------:R-:W-:Y:S05]  /*3b00*/  BSYNC.RECONVERGENT B0 ;  /* 0x0000000000007941 */ /* 0x000fea0003800200 */
.L_x_88:
[----:B------:R-:W-:-:S04]  /*3b10*/  HFMA2 R13, -RZ, RZ, 0, 0 ;  /* 0x00000000ff0d7431 */ /* 0x000fc800000001ff */
[----:B0-----:R-:W-:Y:S05]  /*3b20*/  RET.REL.NODEC R12 `(_Z14softmax_kernelPfii) ;  /* 0xffffffc40c347950 */ /* 0x001fea0003c3ffff */
.L_x_99:
        /* <DEDUP_REMOVED lines=13> */
.L_x_139:


//--------------------- .text._Z24__CU_ComputeBiasGradientPfPKfii --------------------------
	.section	.text._Z24__CU_ComputeBiasGradientPfPKfii,"ax",@progbits
	.align	128
        .global         _Z24__CU_ComputeBiasGradientPfPKfii
        .type           _Z24__CU_ComputeBiasGradientPfPKfii,@function
        .size           _Z24__CU_ComputeBiasGradientPfPKfii,(.L_x_142 - _Z24__CU_ComputeBiasGradientPfPKfii)
        .other          _Z24__CU_ComputeBiasGradientPfPKfii,@"STO_CUDA_ENTRY STV_DEFAULT"
_Z24__CU_ComputeBiasGradientPfPKfii:
.text._Z24__CU_ComputeBiasGradientPfPKfii:
[----:B------:R-:W-:Y:S01]  /*0000*/  LDC R1, c[0x0][0x37c] ;  /* 0x0000df00ff017b82 */ /* 0x000fe20000000800 */
[----:B------:R-:W0:Y:S07]  /*0010*/  S2R R3, SR_TID.X ;  /* 0x0000000000037919 */ /* 0x000e2e0000002100 */
[----:B------:R-:W0:Y:S08]  /*0020*/  S2UR UR4, SR_CTAID.X ;  /* 0x00000000000479c3 */ /* 0x000e300000002500 */
[----:B------:R-:W0:Y:S08]  /*0030*/  LDC R0, c[0x0][0x360] ;  /* 0x0000d800ff007b82 */ /* 0x000e300000000800 */
[----:B------:R-:W1:Y:S01]  /*0040*/  LDC R17, c[0x0][0x394] ;  /* 0x0000e500ff117b82 */ /* 0x000e620000000800 */
[----:B0-----:R-:W-:-:S05]  /*0050*/  IMAD R0, R0, UR4, R3 ;  /* 0x0000000400007c24 */ /* 0x001fca000f8e0203 */
[----:B-1----:R-:W-:-:S13]  /*0060*/  ISETP.GE.AND P0, PT, R0, R17, PT ;  /* 0x000000110000720c */ /* 0x002fda0003f06270 */
[----:B------:R-:W-:Y:S05]  /*0070*/  @P0 EXIT ;  /* 0x000000000000094d */ /* 0x000fea0003800000 */
[----:B------:R-:W0:Y:S01]  /*0080*/  LDCU UR5, c[0x0][0x390] ;  /* 0x00007200ff0577ac */ /* 0x000e220008000800 */
[----:B------:R-:W-:Y:S01]  /*0090*/  HFMA2 R16, -RZ, RZ, 0, 0 ;  /* 0x00000000ff107431 */ /* 0x000fe200000001ff */
[----:B------:R-:W1:Y:S01]  /*00a0*/  LDCU.64 UR8, c[0x0][0x358] ;  /* 0x00006b00ff0877ac */ /* 0x000e620008000a00 */
[----:B0-----:R-:W-:-:S09]  /*00b0*/  UISETP.GE.AND UP0, UPT, UR5, 0x1, UPT ;  /* 0x000000010500788c */ /* 0x001fd2000bf06270 */
[----:B-1----:R-:W-:Y:S05]  /*00c0*/  BRA.U !UP0, `(.L_x_100) ;  /* 0x0000000508f87547 */ /* 0x002fea000b800000 */
[----:B------:R-:W-:Y:S01]  /*00d0*/  UISETP.GE.U32.AND UP1, UPT, UR5, 0x10, UPT ;  /* 0x000000100500788c */ /* 0x000fe2000bf26070 */
[----:B------:R-:W-:Y:S01]  /*00e0*/  MOV R16, RZ ;  /* 0x000000ff00107202 */ /* 0x000fe20000000f00 */
[----:B------:R-:W-:Y:S01]  /*00f0*/  ULOP3.LUT UR6, UR5, 0xf, URZ, 0xc0, !UPT ;  /* 0x0000000f05067892 */ /* 0x000fe2000f8ec0ff */
[----:B------:R-:W-:-:S03]  /*0100*/  UMOV UR4, URZ ;  /* 0x000000ff00047c82 */ /* 0x000fc60008000000 */
[----:B------:R-:W-:-:S03]  /*0110*/  UISETP.NE.AND UP0, UPT, UR6, URZ, UPT ;  /* 0x000000ff0600728c */ /* 0x000fc6000bf05270 */
[----:B------:R-:W-:Y:S08]  /*0120*/  BRA.U !UP1, `(.L_x_101) ;  /* 0x0000000109e47547 */ /* 0x000ff0000b800000 */
[----:B------:R-:W-:Y:S01]  /*0130*/  ULOP3.LUT UR4, UR5, 0x7ffffff0, URZ, 0xc0, !UPT ;  /* 0x7ffffff005047892 */ /* 0x000fe2000f8ec0ff */
[----:B------:R-:W-:Y:S02]  /*0140*/  MOV R16, RZ ;  /* 0x000000ff00107202 */ /* 0x000fe40000000f00 */
[----:B------:R-:W-:Y:S01]  /*0150*/  MOV R18, R0 ;  /* 0x0000000000127202 */ /* 0x000fe20000000f00 */
[----:B------:R-:W-:-:S12]  /*0160*/  UIADD3 UR7, UPT, UPT, -UR4, URZ, URZ ;  /* 0x000000ff04077290 */ /* 0x000fd8000fffe1ff */
.L_x_102:
[----:B------:R-:W0:Y:S02]  /*0170*/  LDC.64 R4, c[0x0][0x388] ;  /* 0x0000e200ff047b82 */ /* 0x000e240000000a00 */
[----:B0-----:R-:W-:-:S05]  /*0180*/  IMAD.WIDE R4, R18, 0x4, R4 ;  /* 0x0000000412047825 */ /* 0x001fca00078e0204 */
[----:B------:R-:W2:Y:S01]  /*0190*/  LDG.E R25, desc[UR8][R4.64] ;  /* 0x0000000804197981 */ /* 0x000ea2000c1e1900 */
[----:B------:R-:W-:-:S05]  /*01a0*/  IMAD.WIDE R6, R17, 0x4, R4 ;  /* 0x0000000411067825 */ /* 0x000fca00078e0204 */
[----:B------:R0:W3:Y:S01]  /*01b0*/  LDG.E R23, desc[UR8][R6.64] ;  /* 0x0000000806177981 */ /* 0x0000e2000c1e1900 */
[----:B------:R-:W-:-:S05]  /*01c0*/  IMAD.WIDE R8, R17, 0x4, R6 ;  /* 0x0000000411087825 */ /* 0x000fca00078e0206 */
[----:B------:R1:W4:Y:S01]  /*01d0*/  LDG.E R22, desc[UR8][R8.64] ;  /* 0x0000000808167981 */ /* 0x000322000c1e1900 */
[----:B------:R-:W-:-:S05]  /*01e0*/  IMAD.WIDE R12, R17, 0x4, R8 ;  /* 0x00000004110c7825 */ /* 0x000fca00078e0208 */
[----:B------:R-:W5:Y:S01]  /*01f0*/  LDG.E R21, desc[UR8][R12.64] ;  /* 0x000000080c157981 */ /* 0x000f62000c1e1900 */
[----:B------:R-:W-:-:S05]  /*0200*/  IMAD.WIDE R14, R17, 0x4, R12 ;  /* 0x00000004110e7825 */ /* 0x000fca00078e020c */
[----:B------:R-:W5:Y:S01]  /*0210*/  LDG.E R20, desc[UR8][R14.64] ;  /* 0x000000080e147981 */ /* 0x000f62000c1e1900 */
[----:B------:R-:W-:-:S05]  /*0220*/  IMAD.WIDE R2, R17, 0x4, R14 ;  /* 0x0000000411027825 */ /* 0x000fca00078e020e */
[----:B------:R1:W5:Y:S01]  /*0230*/  LDG.E R19, desc[UR8][R2.64] ;  /* 0x0000000802137981 */ /* 0x000362000c1e1900 */
[----:B------:R-:W-:-:S05]  /*0240*/  IMAD.WIDE R26, R17, 0x4, R2 ;  /* 0x00000004111a7825 */ /* 0x000fca00078e0202 */
[----:B------:R1:W5:Y:S01]  /*0250*/  LDG.E R24, desc[UR8][R26.64] ;  /* 0x000000081a187981 */ /* 0x000362000c1e1900 */
[----:B------:R-:W-:-:S05]  /*0260*/  IMAD.WIDE R10, R17, 0x4, R26 ;  /* 0x00000004110a7825 */ /* 0x000fca00078e021a */
[----:B------:R1:W5:Y:S01]  /*0270*/  LDG.E R28, desc[UR8][R10.64] ;  /* 0x000000080a1c7981 */ /* 0x000362000c1e1900 */
[----:B0-----:R-:W-:-:S04]  /*0280*/  IMAD.WIDE R6, R17, 0x4, R10 ;  /* 0x0000000411067825 */ /* 0x001fc800078e020a */
[C---:B-1----:R-:W-:Y:S02]  /*0290*/  IMAD.WIDE R8, R17.reuse, 0x4, R6 ;  /* 0x0000000411087825 */ /* 0x042fe400078e0206 */
[----:B------:R-:W5:Y:S02]  /*02a0*/  LDG.E R6, desc[UR8][R6.64] ;  /* 0x0000000806067981 */ /* 0x000f64000c1e1900 */
[C---:B------:R-:W-:Y:S02]  /*02b0*/  IMAD.WIDE R2, R17.reuse, 0x4, R8 ;  /* 0x0000000411027825 */ /* 0x040fe400078e0208 */
[----:B------:R-:W5:Y:S02]  /*02c0*/  LDG.E R8, desc[UR8][R8.64] ;  /* 0x0000000808087981 */ /* 0x000f64000c1e1900 */
[C---:B------:R-:W-:Y:S02]  /*02d0*/  IMAD.WIDE R4, R17.reuse, 0x4, R2 ;  /* 0x0000000411047825 */ /* 0x040fe400078e0202 */
[----:B------:R-:W5:Y:S02]  /*02e0*/  LDG.E R29, desc[UR8][R2.64] ;  /* 0x00000008021d7981 */ /* 0x000f64000c1e1900 */
[----:B------:R-:W-:-:S02]  /*02f0*/  IMAD.WIDE R12, R17, 0x4, R4 ;  /* 0x00000004110c7825 */ /* 0x000fc400078e0204 */
[----:B------:R-:W5:Y:S02]  /*0300*/  LDG.E R4, desc[UR8][R4.64] ;  /* 0x0000000804047981 */ /* 0x000f64000c1e1900 */
[C---:B------:R-:W-:Y:S02]  /*0310*/  IMAD.WIDE R14, R17.reuse, 0x4, R12 ;  /* 0x00000004110e7825 */ /* 0x040fe400078e020c */
[----:B------:R-:W5:Y:S02]  /*0320*/  LDG.E R12, desc[UR8][R12.64] ;  /* 0x000000080c0c7981 */ /* 0x000f64000c1e1900 */
[C---:B------:R-:W-:Y:S02]  /*0330*/  IMAD.WIDE R26, R17.reuse, 0x4, R14 ;  /* 0x00000004111a7825 */ /* 0x040fe400078e020e */
[----:B------:R-:W5:Y:S02]  /*0340*/  LDG.E R14, desc[UR8][R14.64] ;  /* 0x000000080e0e7981 */ /* 0x000f64000c1e1900 */
[----:B------:R-:W-:-:S02]  /*0350*/  IMAD.WIDE R10, R17, 0x4, R26 ;  /* 0x00000004110a7825 */ /* 0x000fc400078e021a */
[----:B------:R-:W5:Y:S04]  /*0360*/  LDG.E R26, desc[UR8][R26.64] ;  /* 0x000000081a1a7981 */ /* 0x000f68000c1e1900 */
[----:B------:R-:W5:Y:S01]  /*0370*/  LDG.E R10, desc[UR8][R10.64] ;  /* 0x000000080a0a7981 */ /* 0x000f62000c1e1900 */
[----:B------:R-:W-:-:S04]  /*0380*/  UIADD3 UR7, UPT, UPT, UR7, 0x10, URZ ;  /* 0x0000001007077890 */ /* 0x000fc8000fffe0ff */
[----:B------:R-:W-:Y:S01]  /*0390*/  UISETP.NE.AND UP1, UPT, UR7, URZ, UPT ;  /* 0x000000ff0700728c */ /* 0x000fe2000bf25270 */
[----:B------:R-:W-:Y:S01]  /*03a0*/  LEA R18, R17, R18, 0x4 ;  /* 0x0000001211127211 */ /* 0x000fe200078e20ff */
[----:B--2---:R-:W-:-:S04]  /*03b0*/  FADD R16, R25, R16 ;  /* 0x0000001019107221 */ /* 0x004fc80000000000 */
[----:B---3--:R-:W-:-:S04]  /*03c0*/  FADD R23, R16, R23 ;  /* 0x0000001710177221 */ /* 0x008fc80000000000 */
[----:B----4-:R-:W-:-:S04]  /*03d0*/  FADD R22, R23, R22 ;  /* 0x0000001617167221 */ /* 0x010fc80000000000 */
[----:B-----5:R-:W-:-:S04]  /*03e0*/  FADD R21, R22, R21 ;  /* 0x0000001516157221 */ /* 0x020fc80000000000 */
[----:B------:R-:W-:-:S04]  /*03f0*/  FADD R20, R21, R20 ;  /* 0x0000001415147221 */ /* 0x000fc80000000000 */
        /* <DEDUP_REMOVED lines=10> */
[----:B------:R-:W-:Y:S01]  /*04a0*/  FADD R16, R29, R10 ;  /* 0x0000000a1d107221 */ /* 0x000fe20000000000 */
[----:B------:R-:W-:Y:S06]  /*04b0*/  BRA.U UP1, `(.L_x_102) ;  /* 0xfffffffd012c7547 */ /* 0x000fec000b83ffff */
.L_x_101:
[----:B------:R-:W-:Y:S05]  /*04c0*/  BRA.U !UP0, `(.L_x_100) ;  /* 0x0000000108f87547 */ /* 0x000fea000b800000 */
[----:B------:R-:W-:Y:S02]  /*04d0*/  UISETP.GE.U32.AND UP0, UPT, UR6, 0x8, UPT ;  /* 0x000000080600788c */ /* 0x000fe4000bf06070 */
[----:B------:R-:W-:-:S04]  /*04e0*/  ULOP3.LUT UR7, UR5, 0x7, URZ, 0xc0, !UPT ;  /* 0x0000000705077892 */ /* 0x000fc8000f8ec0ff */
[----:B------:R-:W-:-:S03]  /*04f0*/  UISETP.NE.AND UP1, UPT, UR7, URZ, UPT ;  /* 0x000000ff0700728c */ /* 0x000fc6000bf25270 */
[----:B------:R-:W-:Y:S08]  /*0500*/  BRA.U !UP0, `(.L_x_103) ;  /* 0x00000001086c7547 */ /* 0x000ff0000b800000 */
[----:B------:R-:W0:Y:S01]  /*0510*/  LDC.64 R2, c[0x0][0x388] ;  /* 0x0000e200ff027b82 */ /* 0x000e220000000a00 */
[----:B------:R-:W-:-:S04]  /*0520*/  IMAD R5, R17, UR4, R0 ;  /* 0x0000000411057c24 */ /* 0x000fc8000f8e0200 */
[----:B0-----:R-:W-:-:S04]  /*0530*/  IMAD.WIDE R2, R5, 0x4, R2 ;  /* 0x0000000405027825 */ /* 0x001fc800078e0202 */
[C---:B------:R-:W-:Y:S02]  /*0540*/  IMAD.WIDE R4, R17.reuse, 0x4, R2 ;  /* 0x0000000411047825 */ /* 0x040fe400078e0202 */
[----:B------:R-:W2:Y:S02]  /*0550*/  LDG.E R3, desc[UR8][R2.64] ;  /* 0x0000000802037981 */ /* 0x000ea4000c1e1900 */
[C---:B------:R-:W-:Y:S02]  /*0560*/  IMAD.WIDE R6, R17.reuse, 0x4, R4 ;  /* 0x0000000411067825 */ /* 0x040fe400078e0204 */
[----:B------:R-:W3:Y:S02]  /*0570*/  LDG.E R4, desc[UR8][R4.64] ;  /* 0x0000000804047981 */ /* 0x000ee4000c1e1900 */
[C---:B------:R-:W-:Y:S02]  /*0580*/  IMAD.WIDE R8, R17.reuse, 0x4, R6 ;  /* 0x0000000411087825 */ /* 0x040fe400078e0206 */
[----:B------:R-:W4:Y:S02]  /*0590*/  LDG.E R6, desc[UR8][R6.64] ;  /* 0x0000000806067981 */ /* 0x000f24000c1e1900 */
        /* <DEDUP_REMOVED lines=9> */
[----:B------:R-:W-:Y:S01]  /*0630*/  UIADD3 UR4, UPT, UPT, UR4, 0x8, URZ ;  /* 0x0000000804047890 */ /* 0x000fe2000fffe0ff */
[----:B--2---:R-:W-:-:S04]  /*0640*/  FADD R3, R16, R3 ;  /* 0x0000000310037221 */ /* 0x004fc80000000000 */
[----:B---3--:R-:W-:-:S04]  /*0650*/  FADD R3, R3, R4 ;  /* 0x0000000403037221 */ /* 0x008fc80000000000 */
[----:B----4-:R-:W-:-:S04]  /*0660*/  FADD R3, R3, R6 ;  /* 0x0000000603037221 */ /* 0x010fc80000000000 */
[----:B-----5:R-:W-:-:S04]  /*0670*/  FADD R3, R3, R8 ;  /* 0x0000000803037221 */ /* 0x020fc80000000000 */
[----:B------:R-:W-:-:S04]  /*0680*/  FADD R3, R3, R10 ;  /* 0x0000000a03037221 */ /* 0x000fc80000000000 */
[----:B------:R-:W-:-:S04]  /*0690*/  FADD R3, R3, R12 ;  /* 0x0000000c03037221 */ /* 0x000fc80000000000 */
[----:B------:R-:W-:-:S04]  /*06a0*/  FADD R3, R3, R14 ;  /* 0x0000000e03037221 */ /* 0x000fc80000000000 */
[----:B------:R-:W-:-:S07]  /*06b0*/  FADD R16, R3, R18 ;  /* 0x0000001203107221 */ /* 0x000fce0000000000 */
.L_x_103:
        /* <DEDUP_REMOVED lines=12> */
[----:B------:R-:W-:Y:S02]  /*0780*/  IMAD.WIDE R8, R17, 0x4, R6 ;  /* 0x0000000411087825 */ /* 0x000fe400078e0206 */
[----:B------:R-:W4:Y:S04]  /*0790*/  LDG.E R7, desc[UR8][R6.64] ;  /* 0x0000000806077981 */ /* 0x000f28000c1e1900 */
[----:B------:R-:W5:Y:S01]  /*07a0*/  LDG.E R9, desc[UR8][R8.64] ;  /* 0x0000000808097981 */ /* 0x000f62000c1e1900 */
[----:B------:R-:W-:Y:S01]  /*07b0*/  UIADD3 UR4, UPT, UPT, UR4, 0x4, URZ ;  /* 0x0000000404047890 */ /* 0x000fe2000fffe0ff */
[----:B--2---:R-:W-:-:S04]  /*07c0*/  FADD R16, R16, R3 ;  /* 0x0000000310107221 */ /* 0x004fc80000000000 */
[----:B---3--:R-:W-:-:S04]  /*07d0*/  FADD R16, R16, R5 ;  /* 0x0000000510107221 */ /* 0x008fc80000000000 */
[----:B----4-:R-:W-:-:S04]  /*07e0*/  FADD R16, R16, R7 ;  /* 0x0000000710107221 */ /* 0x010fc80000000000 */
[----:B-----5:R-:W-:-:S07]  /*07f0*/  FADD R16, R16, R9 ;  /* 0x0000000910107221 */ /* 0x020fce0000000000 */
.L_x_104:
[----:B------:R-:W-:Y:S05]  /*0800*/  BRA.U !UP1, `(.L_x_100) ;  /* 0x0000000109287547 */ /* 0x000fea000b800000 */
[----:B------:R-:W0:Y:S01]  /*0810*/  LDC.64 R4, c[0x0][0x388] ;  /* 0x0000e200ff047b82 */ /* 0x000e220000000a00 */
[----:B------:R-:W-:Y:S01]  /*0820*/  IMAD R6, R17, UR4, R0 ;  /* 0x0000000411067c24 */ /* 0x000fe2000f8e0200 */
[----:B------:R-:W-:-:S12]  /*0830*/  UIADD3 UR5, UPT, UPT, -UR5, URZ, URZ ;  /* 0x000000ff05057290 */ /* 0x000fd8000fffe1ff */
.L_x_105:
[----:B0-----:R-:W-:-:S06]  /*0840*/  IMAD.WIDE R2, R6, 0x4, R4 ;  /* 0x0000000406027825 */ /* 0x001fcc00078e0204 */
[----:B------:R-:W2:Y:S01]  /*0850*/  LDG.E R3, desc[UR8][R2.64] ;  /* 0x0000000802037981 */ /* 0x000ea2000c1e1900 */
[----:B------:R-:W-:Y:S01]  /*0860*/  UIADD3 UR5, UPT, UPT, UR5, 0x1, URZ ;  /* 0x0000000105057890 */ /* 0x000fe2000fffe0ff */
[----:B------:R-:W-:-:S03]  /*0870*/  IADD3 R6, PT, PT, R6, R17, RZ ;  /* 0x0000001106067210 */ /* 0x000fc60007ffe0ff */
[----:B------:R-:W-:Y:S01]  /*0880*/  UISETP.NE.AND UP0, UPT, UR5, URZ, UPT ;  /* 0x000000ff0500728c */ /* 0x000fe2000bf05270 */
[----:B--2---:R-:W-:-:S08]  /*0890*/  FADD R16, R3, R16 ;  /* 0x0000001003107221 */ /* 0x004fd00000000000 */
[----:B------:R-:W-:Y:S05]  /*08a0*/  BRA.U UP0, `(.L_x_105) ;  /* 0xfffffffd00e47547 */ /* 0x000fea000b83ffff */
.L_x_100:
[----:B------:R-:W0:Y:S02]  /*08b0*/  LDC.64 R2, c[0x0][0x380] ;  /* 0x0000e000ff027b82 */ /* 0x000e240000000a00 */
[----:B0-----:R-:W-:-:S05]  /*08c0*/  IMAD.WIDE R2, R0, 0x4, R2 ;  /* 0x0000000400027825 */ /* 0x001fca00078e0202 */
[----:B------:R-:W-:Y:S01]  /*08d0*/  STG.E desc[UR8][R2.64], R16 ;  /* 0x0000001002007986 */ /* 0x000fe2000c101908 */
[----:B------:R-:W-:Y:S05]  /*08e0*/  EXIT ;  /* 0x000000000000794d */ /* 0x000fea0003800000 */
.L_x_106:
        /* <DEDUP_REMOVED lines=9> */
.L_x_142:


//--------------------- .text._Z22CU_MatmulAddBiasKernelPfPKfS1_S1_iii --------------------------
	.section	.text._Z22CU_MatmulAddBiasKernelPfPKfS1_S1_iii,"ax",@progbits
	.align	128
        .global         _Z22CU_MatmulAddBiasKernelPfPKfS1_S1_iii
        .type           _Z22CU_MatmulAddBiasKernelPfPKfS1_S1_iii,@function
        .size           _Z22CU_MatmulAddBiasKernelPfPKfS1_S1_iii,(.L_x_143 - _Z22CU_MatmulAddBiasKernelPfPKfS1_S1_iii)
        .other          _Z22CU_MatmulAddBiasKernelPfPKfS1_S1_iii,@"STO_CUDA_ENTRY STV_DEFAULT"
_Z22CU_MatmulAddBiasKernelPfPKfS1_S1_iii:
.text._Z22CU_MatmulAddBiasKernelPfPKfS1_S1_iii:
[----:B------:R-:W-:Y:S01]  /*0000*/  LDC R1, c[0x0][0x37c] ;  /* 0x0000df00ff017b82 */ /* 0x000fe20000000800 */
[----:B------:R-:W0:Y:S07]  /*0010*/  S2R R3, SR_TID.X ;  /* 0x0000000000037919 */ /* 0x000e2e0000002100 */
[----:B------:R-:W0:Y:S01]  /*0020*/  S2UR UR4, SR_CTAID.X ;  /* 0x00000000000479c3 */ /* 0x000e220000002500 */
[----:B------:R-:W1:Y:S01]  /*0030*/  LDCU UR6, c[0x0][0x3a0] ;  /* 0x00007400ff0677ac */ /* 0x000e620008000800 */
[----:B------:R-:W2:Y:S06]  /*0040*/  S2R R5, SR_TID.Y ;  /* 0x0000000000057919 */ /* 0x000eac0000002200 */
[----:B------:R-:W0:Y:S08]  /*0050*/  LDC R0, c[0x0][0x360] ;  /* 0x0000d800ff007b82 */ /* 0x000e300000000800 */
[----:B------:R-:W2:Y:S08]  /*0060*/  S2UR UR5, SR_CTAID.Y ;  /* 0x00000000000579c3 */ /* 0x000eb00000002600 */
[----:B------:R-:W2:Y:S08]  /*0070*/  LDC R16, c[0x0][0x364] ;  /* 0x0000d900ff107b82 */ /* 0x000eb00000000800 */
[----:B------:R-:W3:Y:S01]  /*0080*/  LDC R17, c[0x0][0x3a8] ;  /* 0x0000ea00ff117b82 */ /* 0x000ee20000000800 */
[----:B0-----:R-:W-:-:S02]  /*0090*/  IMAD R0, R0, UR4, R3 ;  /* 0x0000000400007c24 */ /* 0x001fc4000f8e0203 */
[----:B--2---:R-:W-:-:S03]  /*00a0*/  IMAD R16, R16, UR5, R5 ;  /* 0x0000000510107c24 */ /* 0x004fc6000f8e0205 */
[----:B---3--:R-:W-:-:S04]  /*00b0*/  ISETP.GE.AND P0, PT, R0, R17, PT ;  /* 0x000000110000720c */ /* 0x008fc80003f06270 */
[----:B-1----:R-:W-:-:S13]  /*00c0*/  ISETP.GE.OR P0, PT, R16, UR6, P0 ;  /* 0x0000000610007c0c */ /* 0x002fda0008706670 */
[----:B------:R-:W-:Y:S05]  /*00d0*/  @P0 EXIT ;  /* 0x000000000000094d */ /* 0x000fea0003800000 */
[----:B------:R-:W0:Y:S01]  /*00e0*/  LDC R19, c[0x0][0x3a4] ;  /* 0x0000e900ff137b82 */ /* 0x000e220000000800 */
[----:B------:R-:W1:Y:S01]  /*00f0*/  LDCU.64 UR4, c[0x0][0x358] ;  /* 0x00006b00ff0477ac */ /* 0x000e620008000a00 */
[----:B------:R-:W-:Y:S01]  /*0100*/  HFMA2 R24, -RZ, RZ, 0, 0 ;  /* 0x00000000ff187431 */ /* 0x000fe200000001ff */
[----:B0-----:R-:W-:-:S13]  /*0110*/  ISETP.GE.AND P0, PT, R19, 0x1, PT ;  /* 0x000000011300780c */ /* 0x001fda0003f06270 */
[----:B-1----:R-:W-:Y:S05]  /*0120*/  @!P0 BRA `(.L_x_107) ;  /* 0x0000000400e08947 */ /* 0x002fea0003800000 */
[C---:B------:R-:W-:Y:S01]  /*0130*/  ISETP.GE.U32.AND P1, PT, R19.reuse, 0x8, PT ;  /* 0x000000081300780c */ /* 0x040fe20003f26070 */
[----:B------:R-:W-:Y:S01]  /*0140*/  IMAD R20, R16, R19, RZ ;  /* 0x0000001310147224 */ /* 0x000fe200078e02ff */
[----:B------:R-:W-:Y:S02]  /*0150*/  LOP3.LUT R27, R19, 0x7, RZ, 0xc0, !PT ;  /* 0x00000007131b7812 */ /* 0x000fe400078ec0ff */
[----:B------:R-:W-:Y:S02]  /*0160*/  MOV R24, RZ ;  /* 0x000000ff00187202 */ /* 0x000fe40000000f00 */
[----:B------:R-:W-:Y:S02]  /*0170*/  ISETP.NE.AND P0, PT, R27, RZ, PT ;  /* 0x000000ff1b00720c */ /* 0x000fe40003f05270 */
[----:B------:R-:W-:-:S05]  /*0180*/  MOV R21, RZ ;  /* 0x000000ff00157202 */ /* 0x000fca0000000f00 */
[----:B------:R-:W-:Y:S06]  /*0190*/  @!P1 BRA `(.L_x_108) ;  /* 0x0000000000c49947 */ /* 0x000fec0003800000 */
[----:B------:R-:W0:Y:S01]  /*01a0*/  LDC.64 R2, c[0x0][0x388] ;  /* 0x0000e200ff027b82 */ /* 0x000e220000000a00 */
[----:B------:R-:W-:Y:S02]  /*01b0*/  LOP3.LUT R21, R19, 0x7ffffff8, RZ, 0xc0, !PT ;  /* 0x7ffffff813157812 */ /* 0x000fe400078ec0ff */
[----:B------:R-:W-:Y:S02]  /*01c0*/  MOV R24, RZ ;  /* 0x000000ff00187202 */ /* 0x000fe40000000f00 */
[----:B------:R-:W-:Y:S02]  /*01d0*/  MOV R18, R0 ;  /* 0x0000000000127202 */ /* 0x000fe40000000f00 */
[----:B------:R-:W-:Y:S01]  /*01e0*/  IADD3 R22, PT, PT, -R21, RZ, RZ ;  /* 0x000000ff15167210 */ /* 0x000fe20007ffe1ff */
[----:B0-----:R-:W-:-:S03]  /*01f0*/  IMAD.WIDE.U32 R2, R20, 0x4, R2 ;  /* 0x0000000414027825 */ /* 0x001fc600078e0002 */
[----:B------:R-:W-:-:S04]  /*0200*/  IADD3 R4, P1, PT, R2, 0x10, RZ ;  /* 0x0000001002047810 */ /* 0x000fc80007f3e0ff */
[----:B------:R-:W-:-:S09]  /*0210*/  IADD3.X R5, PT, PT, RZ, R3, RZ, P1, !PT ;  /* 0x00000003ff057210 */ /* 0x000fd20000ffe4ff */
.L_x_109:
[----:B------:R-:W0:Y:S01]  /*0220*/  LDC.64 R14, c[0x0][0x390] ;  /* 0x0000e400ff0e7b82 */ /* 0x000e220000000a00 */
[----:B------:R-:W-:Y:S02]  /*0230*/  MOV R2, R4 ;  /* 0x0000000400027202 */ /* 0x000fe40000000f00 */
[----:B------:R-:W-:-:S05]  /*0240*/  MOV R3, R5 ;  /* 0x0000000500037202 */ /* 0x000fca0000000f00 */
[----:B------:R-:W2:Y:S04]  /*0250*/  LDG.E.CONSTANT R25, desc[UR4][R2.64+-0x10] ;  /* 0xfffff00402197981 */ /* 0x000ea8000c1e9900 */
[----:B------:R-:W3:Y:S04]  /*0260*/  LDG.E.CONSTANT R23, desc[UR4][R2.64+-0xc] ;  /* 0xfffff40402177981 */ /* 0x000ee8000c1e9900 */
[----:B------:R-:W4:Y:S04]  /*0270*/  LDG.E.CONSTANT R29, desc[UR4][R2.64+-0x8] ;  /* 0xfffff804021d7981 */ /* 0x000f28000c1e9900 */
[----:B------:R-:W5:Y:S01]  /*0280*/  LDG.E.CONSTANT R28, desc[UR4][R2.64+-0x4] ;  /* 0xfffffc04021c7981 */ /* 0x000f62000c1e9900 */
[----:B0-----:R-:W-:-:S05]  /*0290*/  IMAD.WIDE R14, R18, 0x4, R14 ;  /* 0x00000004120e7825 */ /* 0x001fca00078e020e */
[----:B------:R0:W2:Y:S01]  /*02a0*/  LDG.E.CONSTANT R26, desc[UR4][R14.64] ;  /* 0x000000040e1a7981 */ /* 0x0000a2000c1e9900 */
[----:B------:R-:W-:-:S04]  /*02b0*/  IMAD.WIDE R12, R17, 0x4, R14 ;  /* 0x00000004110c7825 */ /* 0x000fc800078e020e */
[C---:B------:R-:W-:Y:S02]  /*02c0*/  IMAD.WIDE R4, R17.reuse, 0x4, R12 ;  /* 0x0000000411047825 */ /* 0x040fe400078e020c */
[----:B------:R-:W3:Y:S02]  /*02d0*/  LDG.E.CONSTANT R12, desc[UR4][R12.64] ;  /* 0x000000040c0c7981 */ /* 0x000ee4000c1e9900 */
[C---:B------:R-:W-:Y:S02]  /*02e0*/  IMAD.WIDE R8, R17.reuse, 0x4, R4 ;  /* 0x0000000411087825 */ /* 0x040fe400078e0204 */
[----:B------:R-:W4:Y:S02]  /*02f0*/  LDG.E.CONSTANT R4, desc[UR4][R4.64] ;  /* 0x0000000404047981 */ /* 0x000f24000c1e9900 */
[C---:B------:R-:W-:Y:S02]  /*0300*/  IMAD.WIDE R6, R17.reuse, 0x4, R8 ;  /* 0x0000000411067825 */ /* 0x040fe400078e0208 */
[----:B------:R-:W5:Y:S02]  /*0310*/  LDG.E.CONSTANT R8, desc[UR4][R8.64] ;  /* 0x0000000408087981 */ /* 0x000f64000c1e9900 */
[----:B------:R-:W-:-:S02]  /*0320*/  IMAD.WIDE R10, R17, 0x4, R6 ;  /* 0x00000004110a7825 */ /* 0x000fc400078e0206 */
[----:B------:R-:W5:Y:S04]  /*0330*/  LDG.E.CONSTANT R5, desc[UR4][R2.64] ;  /* 0x0000000402057981 */ /* 0x000f68000c1e9900 */
[----:B------:R-:W5:Y:S01]  /*0340*/  LDG.E.CONSTANT R6, desc[UR4][R6.64] ;  /* 0x0000000406067981 */ /* 0x000f62000c1e9900 */
[----:B0-----:R-:W-:-:S03]  /*0350*/  IMAD.WIDE R14, R17, 0x4, R10 ;  /* 0x00000004110e7825 */ /* 0x001fc600078e020a */
[----:B------:R-:W5:Y:S04]  /*0360*/  LDG.E.CONSTANT R10, desc[UR4][R10.64] ;  /* 0x000000040a0a7981 */ /* 0x000f68000c1e9900 */
[----:B------:R-:W5:Y:S04]  /*0370*/  LDG.E.CONSTANT R13, desc[UR4][R14.64] ;  /* 0x000000040e0d7981 */ /* 0x000f68000c1e9900 */
[----:B------:R-:W5:Y:S04]  /*0380*/  LDG.E.CONSTANT R7, desc[UR4][R2.64+0x4] ;  /* 0x0000040402077981 */ /* 0x000f68000c1e9900 */
[----:B------:R-:W5:Y:S01]  /*0390*/  LDG.E.CONSTANT R9, desc[UR4][R2.64+0xc] ;  /* 0x00000c0402097981 */ /* 0x000f62000c1e9900 */
[----:B--2---:R-:W-:Y:S01]  /*03a0*/  FFMA R26, R25, R26, R24 ;  /* 0x0000001a191a7223 */ /* 0x004fe20000000018 */
[----:B------:R-:W-:-:S02]  /*03b0*/  IMAD.WIDE R24, R17, 0x4, R14 ;  /* 0x0000000411187825 */ /* 0x000fc400078e020e */
[----:B------:R-:W2:Y:S04]  /*03c0*/  LDG.E.CONSTANT R14, desc[UR4][R2.64+0x8] ;  /* 0x00000804020e7981 */ /* 0x000ea8000c1e9900 */
[----:B------:R-:W2:Y:S01]  /*03d0*/  LDG.E.CONSTANT R24, desc[UR4][R24.64] ;  /* 0x0000000418187981 */ /* 0x000ea2000c1e9900 */
[----:B---3--:R-:W-:Y:S01]  /*03e0*/  FFMA R12, R23, R12, R26 ;  /* 0x0000000c170c7223 */ /* 0x008fe2000000001a */
[----:B------:R-:W-:-:S03]  /*03f0*/  IADD3 R22, PT, PT, R22, 0x8, RZ ;  /* 0x0000000816167810 */ /* 0x000fc60007ffe0ff */
[----:B----4-:R-:W-:Y:S01]  /*0400*/  FFMA R29, R29, R4, R12 ;  /* 0x000000041d1d7223 */ /* 0x010fe2000000000c */
[----:B------:R-:W-:-:S03]  /*0410*/  ISETP.NE.AND P1, PT, R22, RZ, PT ;  /* 0x000000ff1600720c */ /* 0x000fc60003f25270 */
[----:B-----5:R-:W-:Y:S01]  /*0420*/  FFMA R8, R28, R8, R29 ;  /* 0x000000081c087223 */ /* 0x020fe2000000001d */
[----:B------:R-:W-:-:S03]  /*0430*/  IADD3 R4, P2, PT, R2, 0x20, RZ ;  /* 0x0000002002047810 */ /* 0x000fc60007f5e0ff */
[----:B------:R-:W-:Y:S01]  /*0440*/  FFMA R6, R5, R6, R8 ;  /* 0x0000000605067223 */ /* 0x000fe20000000008 */
[----:B------:R-:W-:Y:S02]  /*0450*/  IADD3.X R5, PT, PT, RZ, R3, RZ, P2, !PT ;  /* 0x00000003ff057210 */ /* 0x000fe400017fe4ff */
[----:B------:R-:W-:Y:S01]  /*0460*/  LEA R18, R17, R18, 0x3 ;  /* 0x0000001211127211 */ /* 0x000fe200078e18ff */
[----:B------:R-:W-:-:S04]  /*0470*/  FFMA R7, R7, R10, R6 ;  /* 0x0000000a07077223 */ /* 0x000fc80000000006 */
[----:B--2---:R-:W-:-:S04]  /*0480*/  FFMA R14, R14, R13, R7 ;  /* 0x0000000d0e0e7223 */ /* 0x004fc80000000007 */
[----:B------:R-:W-:Y:S01]  /*0490*/  FFMA R24, R9, R24, R14 ;  /* 0x0000001809187223 */ /* 0x000fe2000000000e */
[----:B------:R-:W-:Y:S06]  /*04a0*/  @P1 BRA `(.L_x_109) ;  /* 0xfffffffc005c1947 */ /* 0x000fec000383ffff */
.L_x_108:
[----:B------:R-:W-:Y:S05]  /*04b0*/  @!P0 BRA `(.L_x_107) ;  /* 0x0000000000fc8947 */ /* 0x000fea0003800000 */
[----:B------:R-:W-:Y:S02]  /*04c0*/  ISETP.GE.U32.AND P1, PT, R27, 0x4, PT ;  /* 0x000000041b00780c */ /* 0x000fe40003f26070 */
[----:B------:R-:W-:-:S04]  /*04d0*/  LOP3.LUT R14, R19, 0x3, RZ, 0xc0, !PT ;  /* 0x00000003130e7812 */ /* 0x000fc800078ec0ff */
[----:B------:R-:W-:-:S07]  /*04e0*/  ISETP.NE.AND P0, PT, R14, RZ, PT ;  /* 0x000000ff0e00720c */ /* 0x000fce0003f05270 */
[----:B------:R-:W-:Y:S06]  /*04f0*/  @!P1 BRA `(.L_x_110) ;  /* 0x00000000006c9947 */ /* 0x000fec0003800000 */
[----:B------:R-:W0:Y:S01]  /*0500*/  LDC.64 R4, c[0x0][0x390] ;  /* 0x0000e400ff047b82 */ /* 0x000e220000000a00 */
[----:B------:R-:W1:Y:S01]  /*0510*/  LDCU.64 UR6, c[0x0][0x388] ;  /* 0x00007100ff0677ac */ /* 0x000e620008000a00 */
[----:B------:R-:W-:Y:S01]  /*0520*/  IMAD R7, R21, R17, R0 ;  /* 0x0000001115077224 */ /* 0x000fe200078e0200 */
[CC--:B------:R-:W-:Y:S02]  /*0530*/  IADD3 R3, PT, PT, R20.reuse, R21.reuse, RZ ;  /* 0x0000001514037210 */ /* 0x0c0fe40007ffe0ff */
[----:B------:R-:W-:-:S03]  /*0540*/  IADD3 R8, P1, PT, R20, R21, RZ ;  /* 0x0000001514087210 */ /* 0x000fc60007f3e0ff */
[----:B------:R-:W2:Y:S01]  /*0550*/  LDC.64 R12, c[0x0][0x388] ;  /* 0x0000e200ff0c7b82 */ /* 0x000ea20000000a00 */
[----:B0-----:R-:W-:-:S04]  /*0560*/  IMAD.WIDE R4, R7, 0x4, R4 ;  /* 0x0000000407047825 */ /* 0x001fc800078e0204 */
[----:B------:R-:W-:Y:S02]  /*0570*/  IMAD.WIDE R6, R17, 0x4, R4 ;  /* 0x0000000411067825 */ /* 0x000fe400078e0204 */
[----:B------:R-:W3:Y:S02]  /*0580*/  LDG.E.CONSTANT R4, desc[UR4][R4.64] ;  /* 0x0000000404047981 */ /* 0x000ee4000c1e9900 */
[----:B--2---:R-:W-:Y:S01]  /*0590*/  IMAD.WIDE.U32 R12, R3, 0x4, R12 ;  /* 0x00000004030c7825 */ /* 0x004fe200078e000c */
[----:B------:R-:W-:Y:S02]  /*05a0*/  IADD3.X R3, PT, PT, RZ, RZ, RZ, P1, !PT ;  /* 0x000000ffff037210 */ /* 0x000fe40000ffe4ff */
[----:B-1----:R-:W-:-:S03]  /*05b0*/  LEA R2, P1, R8, UR6, 0x2 ;  /* 0x0000000608027c11 */ /* 0x002fc6000f8210ff */
[----:B------:R-:W3:Y:S01]  /*05c0*/  LDG.E.CONSTANT R13, desc[UR4][R12.64] ;  /* 0x000000040c0d7981 */ /* 0x000ee2000c1e9900 */
[----:B------:R-:W-:Y:S01]  /*05d0*/  LEA.HI.X R3, R8, UR7, R3, 0x2, P1 ;  /* 0x0000000708037c11 */ /* 0x000fe200088f1403 */
[C---:B------:R-:W-:Y:S02]  /*05e0*/  IMAD.WIDE R8, R17.reuse, 0x4, R6 ;  /* 0x0000000411087825 */ /* 0x040fe400078e0206 */
[----:B------:R-:W2:Y:S04]  /*05f0*/  LDG.E.CONSTANT R6, desc[UR4][R6.64] ;  /* 0x0000000406067981 */ /* 0x000ea8000c1e9900 */
[----:B------:R-:W2:Y:S01]  /*0600*/  LDG.E.CONSTANT R15, desc[UR4][R2.64+0x4] ;  /* 0x00000404020f7981 */ /* 0x000ea2000c1e9900 */
[----:B------:R-:W-:-:S03]  /*0610*/  IMAD.WIDE R10, R17, 0x4, R8 ;  /* 0x00000004110a7825 */ /* 0x000fc600078e0208 */
[----:B------:R-:W4:Y:S04]  /*0620*/  LDG.E.CONSTANT R22, desc[UR4][R8.64] ;  /* 0x0000000408167981 */ /* 0x000f28000c1e9900 */
[----:B------:R-:W4:Y:S04]  /*0630*/  LDG.E.CONSTANT R18, desc[UR4][R2.64+0x8] ;  /* 0x0000080402127981 */ /* 0x000f28000c1e9900 */
[----:B------:R-:W5:Y:S04]  /*0640*/  LDG.E.CONSTANT R26, desc[UR4][R2.64+0xc] ;  /* 0x00000c04021a7981 */ /* 0x000f68000c1e9900 */
[----:B------:R-:W5:Y:S01]  /*0650*/  LDG.E.CONSTANT R10, desc[UR4][R10.64] ;  /* 0x000000040a0a7981 */ /* 0x000f62000c1e9900 */
[----:B------:R-:W-:Y:S01]  /*0660*/  IADD3 R21, PT, PT, R21, 0x4, RZ ;  /* 0x0000000415157810 */ /* 0x000fe20007ffe0ff */
[----:B---3--:R-:W-:-:S04]  /*0670*/  FFMA R24, R13, R4, R24 ;  /* 0x000000040d187223 */ /* 0x008fc80000000018 */
[----:B--2---:R-:W-:-:S04]  /*0680*/  FFMA R15, R15, R6, R24 ;  /* 0x000000060f0f7223 */ /* 0x004fc80000000018 */
[----:B----4-:R-:W-:-:S04]  /*0690*/  FFMA R15, R18, R22, R15 ;  /* 0x00000016120f7223 */ /* 0x010fc8000000000f */
[----:B-----5:R-:W-:-:S07]  /*06a0*/  FFMA R24, R26, R10, R15 ;  /* 0x0000000a1a187223 */ /* 0x020fce000000000f */
.L_x_110:
[----:B------:R-:W-:Y:S05]  /*06b0*/  @!P0 BRA `(.L_x_107) ;  /* 0x00000000007c8947 */ /* 0x000fea0003800000 */
[----:B------:R-:W-:Y:S02]  /*06c0*/  ISETP.NE.AND P1, PT, R14, 0x1, PT ;  /* 0x000000010e00780c */ /* 0x000fe40003f25270 */
[----:B------:R-:W-:-:S04]  /*06d0*/  LOP3.LUT R19, R19, 0x1, RZ, 0xc0, !PT ;  /* 0x0000000113137812 */ /* 0x000fc800078ec0ff */
[----:B------:R-:W-:-:S07]  /*06e0*/  ISETP.NE.U32.AND P0, PT, R19, 0x1, PT ;  /* 0x000000011300780c */ /* 0x000fce0003f05070 */
[----:B------:R-:W0:Y:S01]  /*06f0*/  @P1 LDC.64 R10, c[0x0][0x388] ;  /* 0x0000e200ff0a1b82 */ /* 0x000e220000000a00 */
[CC--:B------:R-:W-:Y:S02]  /*0700*/  @P1 IADD3 R13, PT, PT, R20.reuse, R21.reuse, RZ ;  /* 0x00000015140d1210 */ /* 0x0c0fe40007ffe0ff */
[----:B------:R-:W-:-:S04]  /*0710*/  @P1 IADD3 R12, P2, PT, R20, R21, RZ ;  /* 0x00000015140c1210 */ /* 0x000fc80007f5e0ff */
[----:B------:R-:W-:Y:S01]  /*0720*/  @P1 IADD3.X R14, PT, PT, RZ, RZ, RZ, P2, !PT ;  /* 0x000000ffff0e1210 */ /* 0x000fe200017fe4ff */
[----:B------:R-:W1:Y:S08]  /*0730*/  @P1 LDC.64 R8, c[0x0][0x390] ;  /* 0x0000e400ff081b82 */ /* 0x000e700000000a00 */
[----:B------:R-:W2:Y:S08]  /*0740*/  @P1 LDC.64 R6, c[0x0][0x388] ;  /* 0x0000e200ff061b82 */ /* 0x000eb00000000a00 */
[----:B------:R-:W3:Y:S01]  /*0750*/  @!P0 LDC.64 R4, c[0x0][0x388] ;  /* 0x0000e200ff048b82 */ /* 0x000ee20000000a00 */
[----:B0-----:R-:W-:-:S04]  /*0760*/  @P1 IMAD.WIDE.U32 R10, R13, 0x4, R10 ;  /* 0x000000040d0a1825 */ /* 0x001fc800078e000a */
[C---:B------:R-:W-:Y:S01]  /*0770*/  @P1 IMAD R13, R21.reuse, R17, R0 ;  /* 0x00000011150d1224 */ /* 0x040fe200078e0200 */
[----:B------:R-:W-:Y:S01]  /*0780*/  @P1 IADD3 R21, PT, PT, R21, 0x2, RZ ;  /* 0x0000000215151810 */ /* 0x000fe20007ffe0ff */
[----:B------:R-:W4:Y:S01]  /*0790*/  @P1 LDG.E.CONSTANT R11, desc[UR4][R10.64] ;  /* 0x000000040a0b1981 */ /* 0x000f22000c1e9900 */
[----:B------:R-:W0:Y:S01]  /*07a0*/  @!P0 LDC.64 R2, c[0x0][0x390] ;  /* 0x0000e400ff028b82 */ /* 0x000e220000000a00 */
[----:B-1----:R-:W-:Y:S01]  /*07b0*/  @P1 IMAD.WIDE R8, R13, 0x4, R8 ;  /* 0x000000040d081825 */ /* 0x002fe200078e0208 */
[----:B------:R-:W-:Y:S02]  /*07c0*/  @!P0 IADD3 R15, PT, PT, R20, R21, RZ ;  /* 0x00000015140f8210 */ /* 0x000fe40007ffe0ff */
[----:B--2---:R-:W-:Y:S01]  /*07d0*/  @P1 LEA R6, P2, R12, R6, 0x2 ;  /* 0x000000060c061211 */ /* 0x004fe200078410ff */
[----:B------:R-:W-:-:S03]  /*07e0*/  @!P0 IMAD R21, R21, R17, R0 ;  /* 0x0000001115158224 */ /* 0x000fc600078e0200 */
[----:B------:R-:W-:Y:S01]  /*07f0*/  @P1 LEA.HI.X R7, R12, R7, R14, 0x2, P2 ;  /* 0x000000070c071211 */ /* 0x000fe200010f140e */
[----:B------:R-:W-:Y:S01]  /*0800*/  @P1 IMAD.WIDE R12, R17, 0x4, R8 ;  /* 0x00000004110c1825 */ /* 0x000fe200078e0208 */
[----:B------:R-:W4:Y:S03]  /*0810*/  @P1 LDG.E.CONSTANT R14, desc[UR4][R8.64] ;  /* 0x00000004080e1981 */ /* 0x000f26000c1e9900 */
[----:B---3--:R-:W-:Y:S01]  /*0820*/  @!P0 IMAD.WIDE.U32 R4, R15, 0x4, R4 ;  /* 0x000000040f048825 */ /* 0x008fe200078e0004 */
[----:B------:R-:W2:Y:S04]  /*0830*/  @P1 LDG.E.CONSTANT R6, desc[UR4][R6.64+0x4] ;  /* 0x0000040406061981 */ /* 0x000ea8000c1e9900 */
[----:B------:R-:W2:Y:S01]  /*0840*/  @P1 LDG.E.CONSTANT R12, desc[UR4][R12.64] ;  /* 0x000000040c0c1981 */ /* 0x000ea2000c1e9900 */
[----:B0-----:R-:W-:-:S03]  /*0850*/  @!P0 IMAD.WIDE R2, R21, 0x4, R2 ;  /* 0x0000000415028825 */ /* 0x001fc600078e0202 */
[----:B------:R-:W3:Y:S04]  /*0860*/  @!P0 LDG.E.CONSTANT R5, desc[UR4][R4.64] ;  /* 0x0000000404058981 */ /* 0x000ee8000c1e9900 */
[----:B------:R-:W3:Y:S01]  /*0870*/  @!P0 LDG.E.CONSTANT R2, desc[UR4][R2.64] ;  /* 0x0000000402028981 */ /* 0x000ee2000c1e9900 */
[----:B----4-:R-:W-:-:S04]  /*0880*/  @P1 FFMA R11, R11, R14, R24 ;  /* 0x0000000e0b0b1223 */ /* 0x010fc80000000018 */
[----:B--2---:R-:W-:-:S04]  /*0890*/  @P1 FFMA R24, R6, R12, R11 ;  /* 0x0000000c06181223 */ /* 0x004fc8000000000b */
[----:B---3--:R-:W-:-:S07]  /*08a0*/  @!P0 FFMA R24, R5, R2, R24 ;  /* 0x0000000205188223 */ /* 0x008fce0000000018 */
.L_x_107:
[----:B------:R-:W0:Y:S08]  /*08b0*/  LDC.64 R2, c[0x0][0x398] ;  /* 0x0000e600ff027b82 */ /* 0x000e300000000a00 */
[----:B------:R-:W1:Y:S01]  /*08c0*/  LDC.64 R4, c[0x0][0x380] ;  /* 0x0000e000ff047b82 */ /* 0x000e620000000a00 */
[----:B0-----:R-:W-:-:S06]  /*08d0*/  IMAD.WIDE R2, R0, 0x4, R2 ;  /* 0x0000000400027825 */ /* 0x001fcc00078e0202 */
[----:B------:R-:W2:Y:S01]  /*08e0*/  LDG.E.CONSTANT R3, desc[UR4][R2.64] ;  /* 0x0000000402037981 */ /* 0x000ea2000c1e9900 */
[----:B------:R-:W-:-:S04]  /*08f0*/  IMAD R17, R16, R17, R0 ;  /* 0x0000001110117224 */ /* 0x000fc800078e0200 */
[----:B-1----:R-:W-:-:S04]  /*0900*/  IMAD.WIDE R4, R17, 0x4, R4 ;  /* 0x0000000411047825 */ /* 0x002fc800078e0204 */
[----:B--2---:R-:W-:-:S05]  /*0910*/  FADD R7, R3, R24 ;  /* 0x0000001803077221 */ /* 0x004fca0000000000 */
[----:B------:R-:W-:Y:S01]  /*0920*/  STG.E desc[UR4][R4.64], R7 ;  /* 0x0000000704007986 */ /* 0x000fe2000c101904 */
[----:B------:R-:W-:Y:S05]  /*0930*/  EXIT ;  /* 0x000000000000794d */ /* 0x000fea0003800000 */
.L_x_111:
        /* <DEDUP_REMOVED lines=12> */
.L_x_143:


//--------------------- .text._Z17__CU_Compute_dEdzPfPKfS1_ib --------------------------
	.section	.text._Z17__CU_Compute_dEdzPfPKfS1_ib,"ax",@progbits
	.align	128
        .global         _Z17__CU_Compute_dEdzPfPKfS1_ib
        .type           _Z17__CU_Compute_dEdzPfPKfS1_ib,@function
        .size           _Z17__CU_Compute_dEdzPfPKfS1_ib,(.L_x_144 - _Z17__CU_Compute_dEdzPfPKfS1_ib)
        .other          _Z17__CU_Compute_dEdzPfPKfS1_ib,@"STO_CUDA_ENTRY STV_DEFAULT"
_Z17__CU_Compute_dEdzPfPKfS1_ib:
.text._Z17__CU_Compute_dEdzPfPKfS1_ib:
        /* <DEDUP_REMOVED lines=8> */
[----:B------:R-:W0:Y:S01]  /*0080*/  LDCU.U8 UR4, c[0x0][0x39c] ;  /* 0x00007380ff0477ac */ /* 0x000e220008000000 */
[----:B------:R-:W1:Y:S08]  /*0090*/  LDC.64 R4, c[0x0][0x388] ;  /* 0x0000e200ff047b82 */ /* 0x000e700000000a00 */
[----:B------:R-:W2:Y:S01]  /*00a0*/  LDC.64 R6, c[0x0][0x380] ;  /* 0x0000e000ff067b82 */ /* 0x000ea20000000a00 */
[----:B0-----:R-:W-:-:S06]  /*00b0*/  UPRMT UR4, UR4, 0x8880, URZ ;  /* 0x0000888004047896 */ /* 0x001fcc00080000ff */
[----:B------:R-:W-:Y:S01]  /*00c0*/  ISETP.NE.AND P0, PT, RZ, UR4, PT ;  /* 0x00000004ff007c0c */ /* 0x000fe2000bf05270 */
[----:B-1----:R-:W-:-:S04]  /*00d0*/  IMAD.WIDE R4, R9, 0x4, R4 ;  /* 0x0000000409047825 */ /* 0x002fc800078e0204 */
[----:B------:R-:W0:Y:S08]  /*00e0*/  LDCU.64 UR4, c[0x0][0x358] ;  /* 0x00006b00ff0477ac */ /* 0x000e300008000a00 */
[----:B------:R-:W1:Y:S01]  /*00f0*/  @P0 LDC.64 R2, c[0x0][0x390] ;  /* 0x0000e400ff020b82 */ /* 0x000e620000000a00 */
[----:B0-----:R-:W3:Y:S01]  /*0100*/  LDG.E R5, desc[UR4][R4.64] ;  /* 0x0000000404057981 */ /* 0x001ee2000c1e1900 */
[----:B-1----:R-:W-:-:S06]  /*0110*/  @P0 IMAD.WIDE R2, R9, 0x4, R2 ;  /* 0x0000000409020825 */ /* 0x002fcc00078e0202 */
[----:B------:R-:W4:Y:S01]  /*0120*/  @P0 LDG.E R2, desc[UR4][R2.64] ;  /* 0x0000000402020981 */ /* 0x000f22000c1e1900 */
[----:B------:R-:W-:Y:S02]  /*0130*/  HFMA2 R0, -RZ, RZ, 1.875, 0 ;  /* 0x3f800000ff007431 */ /* 0x000fe400000001ff */
[----:B--2---:R-:W-:Y:S01]  /*0140*/  IMAD.WIDE R6, R9, 0x4, R6 ;  /* 0x0000000409067825 */ /* 0x004fe200078e0206 */
[----:B----4-:R-:W-:-:S05]  /*0150*/  @P0 FSET.BF.GT.AND R0, R2, RZ, PT ;  /* 0x000000ff0200020a */ /* 0x010fca0003804000 */
[----:B---3--:R-:W-:-:S05]  /*0160*/  FMUL R9, R5, R0 ;  /* 0x0000000005097220 */ /* 0x008fca0000400000 */
[----:B------:R-:W-:Y:S01]  /*0170*/  STG.E desc[UR4][R6.64], R9 ;  /* 0x0000000906007986 */ /* 0x000fe2000c101904 */
[----:B------:R-:W-:Y:S05]  /*0180*/  EXIT ;  /* 0x000000000000794d */ /* 0x000fea0003800000 */
.L_x_112:
        /* <DEDUP_REMOVED lines=15> */
.L_x_144:


//--------------------- .text._Z13ScaleGradientPfif --------------------------
	.section	.text._Z13ScaleGradientPfif,"ax",@progbits
	.align	128
        .global         _Z13ScaleGradientPfif
        .type           _Z13ScaleGradientPfif,@function
        .size           _Z13ScaleGradientPfif,(.L_x_145 - _Z13ScaleGradientPfif)
        .other          _Z13ScaleGradientPfif,@"STO_CUDA_ENTRY STV_DEFAULT"
_Z13ScaleGradientPfif:
.text._Z13ScaleGradientPfif:
        /* <DEDUP_REMOVED lines=10> */
[----:B------:R-:W2:Y:S01]  /*00a0*/  LDCU UR6, c[0x0][0x38c] ;  /* 0x00007180ff0677ac */ /* 0x000ea20008000800 */
[----:B0-----:R-:W-:-:S05]  /*00b0*/  IMAD.WIDE R2, R5, 0x4, R2 ;  /* 0x0000000405027825 */ /* 0x001fca00078e0202 */
[----:B-1----:R-:W2:Y:S02]  /*00c0*/  LDG.E R0, desc[UR4][R2.64] ;  /* 0x0000000402007981 */ /* 0x002ea4000c1e1900 */
[----:B--2---:R-:W-:-:S05]  /*00d0*/  FMUL R5, R0, UR6 ;  /* 0x0000000600057c20 */ /* 0x004fca0008400000 */
[----:B------:R-:W-:Y:S01]  /*00e0*/  STG.E desc[UR4][R2.64], R5 ;  /* 0x0000000502007986 */ /* 0x000fe2000c101904 */
[----:B------:R-:W-:Y:S05]  /*00f0*/  EXIT ;  /* 0x000000000000794d */ /* 0x000fea0003800000 */
.L_x_113:
        /* <DEDUP_REMOVED lines=16> */
.L_x_145:


//--------------------- .text._Z17ComputeSquaredSumPKfPfi --------------------------
	.section	.text._Z17ComputeSquaredSumPKfPfi,"ax",@progbits
	.align	128
        .global         _Z17ComputeSquaredSumPKfPfi
        .type           _Z17ComputeSquaredSumPKfPfi,@function
        .size           _Z17ComputeSquaredSumPKfPfi,(.L_x_146 - _Z17ComputeSquaredSumPKfPfi)
        .other          _Z17ComputeSquaredSumPKfPfi,@"STO_CUDA_ENTRY STV_DEFAULT"
_Z17ComputeSquaredSumPKfPfi:
.text._Z17ComputeSquaredSumPKfPfi:
[----:B------:R-:W-:Y:S01]  /*0000*/  LDC R1, c[0x0][0x37c] ;  /* 0x0000df00ff017b82 */ /* 0x000fe20000000800 */
[----:B------:R-:W0:Y:S01]  /*0010*/  S2R R6, SR_TID.X ;  /* 0x0000000000067919 */ /* 0x000e220000002100 */
[----:B------:R-:W0:Y:S01]  /*0020*/  LDCU UR8, c[0x0][0x360] ;  /* 0x00006c00ff0877ac */ /* 0x000e220008000800 */
[----:B------:R-:W0:Y:S01]  /*0030*/  S2R R7, SR_CTAID.X ;  /* 0x0000000000077919 */ /* 0x000e220000002500 */
[----:B------:R-:W1:Y:S01]  /*0040*/  LDCU UR4, c[0x0][0x390] ;  /* 0x00007200ff0477ac */ /* 0x000e620008000800 */
[----:B------:R-:W2:Y:S01]  /*0050*/  LDCU.64 UR6, c[0x0][0x358] ;  /* 0x00006b00ff0677ac */ /* 0x000ea20008000a00 */
[----:B0-----:R-:W-:-:S05]  /*0060*/  IMAD R5, R7, UR8, R6 ;  /* 0x0000000807057c24 */ /* 0x001fca000f8e0206 */
[----:B-1----:R-:W-:-:S13]  /*0070*/  ISETP.GE.AND P1, PT, R5, UR4, PT ;  /* 0x0000000405007c0c */ /* 0x002fda000bf26270 */
[----:B------:R-:W0:Y:S02]  /*0080*/  @!P1 LDC.64 R2, c[0x0][0x380] ;  /* 0x0000e000ff029b82 */ /* 0x000e240000000a00 */
[----:B0-----:R-:W-:-:S06]  /*0090*/  @!P1 IMAD.WIDE R2, R5, 0x4, R2 ;  /* 0x0000000405029825 */ /* 0x001fcc00078e0202 */
[----:B--2---:R-:W2:Y:S01]  /*00a0*/  @!P1 LDG.E R2, desc[UR6][R2.64] ;  /* 0x0000000602029981 */ /* 0x004ea2000c1e1900 */
[----:B------:R-:W0:Y:S01]  /*00b0*/  S2UR UR5, SR_CgaCtaId ;  /* 0x00000000000579c3 */ /* 0x000e220000008800 */
[----:B------:R-:W-:Y:S01]  /*00c0*/  IMAD.U32 R0, RZ, RZ, UR8 ;  /* 0x00000008ff007e24 */ /* 0x000fe2000f8e00ff */
[----:B------:R-:W-:Y:S01]  /*00d0*/  UMOV UR4, 0x400 ;  /* 0x0000040000047882 */ /* 0x000fe20000000000 */
[----:B------:R-:W-:-:S03]  /*00e0*/  IMAD.MOV.U32 R4, RZ, RZ, RZ ;  /* 0x000000ffff047224 */ /* 0x000fc600078e00ff */
[----:B------:R-:W-:Y:S01]  /*00f0*/  ISETP.GE.U32.AND P0, PT, R0, 0x2, PT ;  /* 0x000000020000780c */ /* 0x000fe20003f06070 */
[----:B0-----:R-:W-:-:S06]  /*0100*/  ULEA UR4, UR5, UR4, 0x18 ;  /* 0x0000000405047291 */ /* 0x001fcc000f8ec0ff */
[----:B------:R-:W-:Y:S01]  /*0110*/  LEA R5, R6, UR4, 0x2 ;  /* 0x0000000406057c11 */ /* 0x000fe2000f8e10ff */
[----:B--2---:R-:W-:Y:S01]  /*0120*/  @!P1 FMUL R4, R2, R2 ;  /* 0x0000000202049220 */ /* 0x004fe20000400000 */
[----:B------:R-:W-:-:S04]  /*0130*/  ISETP.NE.AND P1, PT, R6, RZ, PT ;  /* 0x000000ff0600720c */ /* 0x000fc80003f25270 */
[----:B------:R0:W-:Y:S01]  /*0140*/  STS [R5], R4 ;  /* 0x0000000405007388 */ /* 0x0001e20000000800 */
[----:B------:R-:W-:Y:S06]  /*0150*/  BAR.SYNC.DEFER_BLOCKING 0x0 ;  /* 0x0000000000007b1d */ /* 0x000fec0000010000 */
[----:B------:R-:W-:Y:S05]  /*0160*/  @!P0 BRA `(.L_x_114) ;  /* 0x00000000002c8947 */ /* 0x000fea0003800000 */
.L_x_115:
[----:B------:R-:W-:-:S04]  /*0170*/  SHF.R.U32.HI R8, RZ, 0x1, R0 ;  /* 0x00000001ff087819 */ /* 0x000fc80000011600 */
[----:B------:R-:W-:-:S13]  /*0180*/  ISETP.GE.U32.AND P0, PT, R6, R8, PT ;  /* 0x000000080600720c */ /* 0x000fda0003f06070 */
[----:B------:R-:W-:Y:S01]  /*0190*/  @!P0 LEA R2, R8, R5, 0x2 ;  /* 0x0000000508028211 */ /* 0x000fe200078e10ff */
[----:B------:R-:W-:Y:S05]  /*01a0*/  @!P0 LDS R3, [R5] ;  /* 0x0000000005038984 */ /* 0x000fea0000000800 */
[----:B------:R-:W0:Y:S02]  /*01b0*/  @!P0 LDS R2, [R2] ;  /* 0x0000000002028984 */ /* 0x000e240000000800 */
[----:B0-----:R-:W-:-:S05]  /*01c0*/  @!P0 FADD R4, R2, R3 ;  /* 0x0000000302048221 */ /* 0x001fca0000000000 */
[----:B------:R1:W-:Y:S01]  /*01d0*/  @!P0 STS [R5], R4 ;  /* 0x0000000405008388 */ /* 0x0003e20000000800 */
[----:B------:R-:W-:Y:S01]  /*01e0*/  BAR.SYNC.DEFER_BLOCKING 0x0 ;  /* 0x0000000000007b1d */ /* 0x000fe20000010000 */
[----:B------:R-:W-:Y:S01]  /*01f0*/  ISETP.GT.U32.AND P0, PT, R0, 0x3, PT ;  /* 0x000000030000780c */ /* 0x000fe20003f04070 */
[----:B------:R-:W-:-:S12]  /*0200*/  IMAD.MOV.U32 R0, RZ, RZ, R8 ;  /* 0x000000ffff007224 */ /* 0x000fd800078e0008 */
[----:B-1----:R-:W-:Y:S05]  /*0210*/  @P0 BRA `(.L_x_115) ;  /* 0xfffffffc00d40947 */ /* 0x002fea000383ffff */
.L_x_114:
[----:B------:R-:W-:Y:S05]  /*0220*/  @P1 EXIT ;  /* 0x000000000000194d */ /* 0x000fea0003800000 */
[----:B------:R-:W1:Y:S01]  /*0230*/  S2UR UR5, SR_CgaCtaId ;  /* 0x00000000000579c3 */ /* 0x000e620000008800 */
[----:B------:R-:W-:-:S07]  /*0240*/  UMOV UR4, 0x400 ;  /* 0x0000040000047882 */ /* 0x000fce0000000000 */
[----:B------:R-:W2:Y:S01]  /*0250*/  LDC.64 R2, c[0x0][0x388] ;  /* 0x0000e200ff027b82 */ /* 0x000ea20000000a00 */
[----:B-1----:R-:W-:Y:S01]  /*0260*/  ULEA UR4, UR5, UR4, 0x18 ;  /* 0x0000000405047291 */ /* 0x002fe2000f8ec0ff */
[----:B--2---:R-:W-:-:S08]  /*0270*/  IMAD.WIDE.U32 R2, R7, 0x4, R2 ;  /* 0x0000000407027825 */ /* 0x004fd000078e0002 */
[----:B0-----:R-:W0:Y:S04]  /*0280*/  LDS R5, [UR4] ;  /* 0x00000004ff057984 */ /* 0x001e280008000800 */
[----:B0-----:R-:W-:Y:S01]  /*0290*/  STG.E desc[UR6][R2.64], R5 ;  /* 0x0000000502007986 */ /* 0x001fe2000c101906 */
[----:B------:R-:W-:Y:S05]  /*02a0*/  EXIT ;  /* 0x000000000000794d */ /* 0x000fea0003800000 */
.L_x_116:
        /* <DEDUP_REMOVED lines=13> */
.L_x_146:


//--------------------- .text._Z20__CU_UpdateParameterPfPKffi --------------------------
	.section	.text._Z20__CU_UpdateParameterPfPKffi,"ax",@progbits
	.align	128
        .global         _Z20__CU_UpdateParameterPfPKffi
        .type           _Z20__CU_UpdateParameterPfPKffi,@function
        .size           _Z20__CU_UpdateParameterPfPKffi,(.L_x_147 - _Z20__CU_UpdateParameterPfPKffi)
        .other          _Z20__CU_UpdateParameterPfPKffi,@"STO_CUDA_ENTRY STV_DEFAULT"
_Z20__CU_UpdateParameterPfPKffi:
.text._Z20__CU_UpdateParameterPfPKffi:
        /* <DEDUP_REMOVED lines=13> */
[----:B-1----:R-:W2:Y:S01]  /*00d0*/  LDG.E R2, desc[UR4][R2.64] ;  /* 0x0000000402027981 */ /* 0x002ea2000c1e1900 */
[----:B---3--:R-:W-:-:S05]  /*00e0*/  IMAD.WIDE R4, R7, 0x4, R4 ;  /* 0x0000000407047825 */ /* 0x008fca00078e0204 */
[----:B------:R-:W2:Y:S02]  /*00f0*/  LDG.E R7, desc[UR4][R4.64] ;  /* 0x0000000404077981 */ /* 0x000ea4000c1e1900 */
[----:B--2---:R-:W-:-:S05]  /*0100*/  FFMA R7, -R2, UR6, R7 ;  /* 0x0000000602077c23 */ /* 0x004fca0008000107 */
[----:B------:R-:W-:Y:S01]  /*0110*/  STG.E desc[UR4][R4.64], R7 ;  /* 0x0000000704007986 */ /* 0x000fe2000c101904 */
[----:B------:R-:W-:Y:S05]  /*0120*/  EXIT ;  /* 0x000000000000794d */ /* 0x000fea0003800000 */
.L_x_117:
        /* <DEDUP_REMOVED lines=13> */
.L_x_147:


//--------------------- .text._Z11__CU_VecAddPfS_S_ii --------------------------
	.section	.text._Z11__CU_VecAddPfS_S_ii,"ax",@progbits
	.align	128
        .global         _Z11__CU_VecAddPfS_S_ii
        .type           _Z11__CU_VecAddPfS_S_ii,@function
        .size           _Z11__CU_VecAddPfS_S_ii,(.L_x_148 - _Z11__CU_VecAddPfS_S_ii)
        .other          _Z11__CU_VecAddPfS_S_ii,@"STO_CUDA_ENTRY STV_DEFAULT"
_Z11__CU_VecAddPfS_S_ii:
.text._Z11__CU_VecAddPfS_S_ii:
[----:B------:R-:W-:Y:S01]  /*0000*/  LDC R1, c[0x0][0x37c] ;  /* 0x0000df00ff017b82 */ /* 0x000fe20000000800 */
[----:B------:R-:W0:Y:S07]  /*0010*/  S2R R2, SR_TID.X ;  /* 0x0000000000027919 */ /* 0x000e2e0000002100 */
[----:B------:R-:W1:Y:S01]  /*0020*/  LDC R0, c[0x0][0x364] ;  /* 0x0000d900ff007b82 */ /* 0x000e620000000800 */
[----:B------:R-:W2:Y:S01]  /*0030*/  LDCU.64 UR6, c[0x0][0x398] ;  /* 0x00007300ff0677ac */ /* 0x000ea20008000a00 */
[----:B------:R-:W1:Y:S06]  /*0040*/  S2R R3, SR_TID.Y ;  /* 0x0000000000037919 */ /* 0x000e6c0000002200 */
[----:B------:R-:W0:Y:S08]  /*0050*/  S2UR UR5, SR_CTAID.X ;  /* 0x00000000000579c3 */ /* 0x000e300000002500 */
[----:B------:R-:W0:Y:S08]  /*0060*/  LDC R7, c[0x0][0x360] ;  /* 0x0000d800ff077b82 */ /* 0x000e300000000800 */
[----:B------:R-:W1:Y:S01]  /*0070*/  S2UR UR4, SR_CTAID.Y ;  /* 0x00000000000479c3 */ /* 0x000e620000002600 */
[----:B0-----:R-:W-:-:S05]  /*0080*/  IMAD R7, R7, UR5, R2 ;  /* 0x0000000507077c24 */ /* 0x001fca000f8e0202 */
[----:B--2---:R-:W-:Y:S01]  /*0090*/  ISETP.GE.AND P0, PT, R7, UR7, PT ;  /* 0x0000000707007c0c */ /* 0x004fe2000bf06270 */
[----:B-1----:R-:W-:-:S05]  /*00a0*/  IMAD R0, R0, UR4, R3 ;  /* 0x0000000400007c24 */ /* 0x002fca000f8e0203 */
[----:B------:R-:W-:-:S13]  /*00b0*/  ISETP.GE.OR P0, PT, R0, UR6, P0 ;  /* 0x0000000600007c0c */ /* 0x000fda0008706670 */
[----:B------:R-:W-:Y:S05]  /*00c0*/  @P0 EXIT ;  /* 0x000000000000094d */ /* 0x000fea0003800000 */
[----:B------:R-:W0:Y:S01]  /*00d0*/  LDC.64 R4, c[0x0][0x390] ;  /* 0x0000e400ff047b82 */ /* 0x000e220000000a00 */
[----:B------:R-:W1:Y:S01]  /*00e0*/  LDCU.64 UR4, c[0x0][0x358] ;  /* 0x00006b00ff0477ac */ /* 0x000e620008000a00 */
[----:B------:R-:W-:-:S06]  /*00f0*/  IMAD R9, R0, UR7, R7 ;  /* 0x0000000700097c24 */ /* 0x000fcc000f8e0207 */
[----:B------:R-:W2:Y:S01]  /*0100*/  LDC.64 R2, c[0x0][0x388] ;  /* 0x0000e200ff027b82 */ /* 0x000ea20000000a00 */
[----:B0-----:R-:W-:-:S07]  /*0110*/  IMAD.WIDE R4, R7, 0x4, R4 ;  /* 0x0000000407047825 */ /* 0x001fce00078e0204 */
[----:B------:R-:W0:Y:S01]  /*0120*/  LDC.64 R6, c[0x0][0x380] ;  /* 0x0000e000ff067b82 */ /* 0x000e220000000a00 */
[----:B-1----:R-:W3:Y:S01]  /*0130*/  LDG.E R5, desc[UR4][R4.64] ;  /* 0x0000000404057981 */ /* 0x002ee2000c1e1900 */
[----:B--2---:R-:W-:-:S06]  /*0140*/  IMAD.WIDE R2, R9, 0x4, R2 ;  /* 0x0000000409027825 */ /* 0x004fcc00078e0202 */
[----:B------:R-:W3:Y:S01]  /*0150*/  LDG.E R2, desc[UR4][R2.64] ;  /* 0x0000000402027981 */ /* 0x000ee2000c1e1900 */
[----:B0-----:R-:W-:-:S04]  /*0160*/  IMAD.WIDE R6, R9, 0x4, R6 ;  /* 0x0000000409067825 */ /* 0x001fc800078e0206 */
[----:B---3--:R-:W-:-:S05]  /*0170*/  FADD R9, R2, R5 ;  /* 0x0000000502097221 */ /* 0x008fca0000000000 */
[----:B------:R-:W-:Y:S01]  /*0180*/  STG.E desc[UR4][R6.64], R9 ;  /* 0x0000000906007986 */ /* 0x000fe2000c101904 */
[----:B------:R-:W-:Y:S05]  /*0190*/  EXIT ;  /* 0x000000000000794d */ /* 0x000fea0003800000 */
.L_x_118:
        /* <DEDUP_REMOVED lines=14> */
.L_x_148:


//--------------------- .text._Z14__CU_TransposePfPKfii --------------------------
	.section	.text._Z14__CU_TransposePfPKfii,"ax",@progbits
	.align	128
        .global         _Z14__CU_TransposePfPKfii
        .type           _Z14__CU_TransposePfPKfii,@function
        .size           _Z14__CU_TransposePfPKfii,(.L_x_149 - _Z14__CU_TransposePfPKfii)
        .other          _Z14__CU_TransposePfPKfii,@"STO_CUDA_ENTRY STV_DEFAULT"
_Z14__CU_TransposePfPKfii:
.text._Z14__CU_TransposePfPKfii:
        /* <DEDUP_REMOVED lines=15> */
[----:B------:R-:W-:-:S04]  /*00f0*/  IMAD R5, R0, UR7, R7 ;  /* 0x0000000700057c24 */ /* 0x000fc8000f8e0207 */
[----:B0-----:R-:W-:Y:S02]  /*0100*/  IMAD.WIDE R2, R5, 0x4, R2 ;  /* 0x0000000405027825 */ /* 0x001fe400078e0202 */
[----:B------:R-:W0:Y:S04]  /*0110*/  LDC.64 R4, c[0x0][0x380] ;  /* 0x0000e000ff047b82 */ /* 0x000e280000000a00 */
[----:B-1----:R-:W2:Y:S01]  /*0120*/  LDG.E R3, desc[UR4][R2.64] ;  /* 0x0000000402037981 */ /* 0x002ea2000c1e1900 */
[----:B------:R-:W-:-:S04]  /*0130*/  IMAD R7, R7, UR6, R0 ;  /* 0x0000000607077c24 */ /* 0x000fc8000f8e0200 */
[----:B0-----:R-:W-:-:S05]  /*0140*/  IMAD.WIDE R4, R7, 0x4, R4 ;  /* 0x0000000407047825 */ /* 0x001fca00078e0204 */
[----:B--2---:R-:W-:Y:S01]  /*0150*/  STG.E desc[UR4][R4.64], R3 ;  /* 0x0000000304007986 */ /* 0x004fe2000c101904 */
[----:B------:R-:W-:Y:S05]  /*0160*/  EXIT ;  /* 0x000000000000794d */ /* 0x000fea0003800000 */
.L_x_119:
        /* <DEDUP_REMOVED lines=9> */
.L_x_149:


//--------------------- .text._Z16__CU_MatmulBatchPfS_S_iii --------------------------
	.section	.text._Z16__CU_MatmulBatchPfS_S_iii,"ax",@progbits
	.align	128
        .global         _Z16__CU_MatmulBatchPfS_S_iii
        .type           _Z16__CU_MatmulBatchPfS_S_iii,@function
        .size           _Z16__CU_MatmulBatchPfS_S_iii,(.L_x_150 - _Z16__CU_MatmulBatchPfS_S_iii)
        .other          _Z16__CU_MatmulBatchPfS_S_iii,@"STO_CUDA_ENTRY STV_DEFAULT"
_Z16__CU_MatmulBatchPfS_S_iii:
.text._Z16__CU_MatmulBatchPfS_S_iii:
[----:B------:R-:W-:Y:S01]  /*0000*/  LDC R1, c[0x0][0x37c] ;  /* 0x0000df00ff017b82 */ /* 0x000fe20000000800 */
[----:B------:R-:W0:Y:S07]  /*0010*/  S2R R5, SR_TID.X ;  /* 0x0000000000057919 */ /* 0x000e2e0000002100 */
[----:B------:R-:W1:Y:S01]  /*0020*/  LDC R16, c[0x0][0x364] ;  /* 0x0000d900ff107b82 */ /* 0x000e620000000800 */
[----:B------:R-:W2:Y:S01]  /*0030*/  LDCU UR6, c[0x0][0x398] ;  /* 0x00007300ff0677ac */ /* 0x000ea20008000800 */
[----:B------:R-:W1:Y:S06]  /*0040*/  S2R R3, SR_TID.Y ;  /* 0x0000000000037919 */ /* 0x000e6c0000002200 */
[----:B------:R-:W0:Y:S08]  /*0050*/  S2UR UR5, SR_CTAID.X ;  /* 0x00000000000579c3 */ /* 0x000e300000002500 */
[----:B------:R-:W0:Y:S08]  /*0060*/  LDC R0, c[0x0][0x360] ;  /* 0x0000d800ff007b82 */ /* 0x000e300000000800 */
[----:B------:R-:W1:Y:S08]  /*0070*/  S2UR UR4, SR_CTAID.Y ;  /* 0x00000000000479c3 */ /* 0x000e700000002600 */
[----:B------:R-:W3:Y:S01]  /*0080*/  LDC R17, c[0x0][0x3a0] ;  /* 0x0000e800ff117b82 */ /* 0x000ee20000000800 */
[----:B0-----:R-:W-:-:S02]  /*0090*/  IMAD R0, R0, UR5, R5 ;  /* 0x0000000500007c24 */ /* 0x001fc4000f8e0205 */
[----:B-1----:R-:W-:-:S03]  /*00a0*/  IMAD R16, R16, UR4, R3 ;  /* 0x0000000410107c24 */ /* 0x002fc6000f8e0203 */
[----:B---3--:R-:W-:-:S04]  /*00b0*/  ISETP.GE.AND P0, PT, R0, R17, PT ;  /* 0x000000110000720c */ /* 0x008fc80003f06270 */
[----:B--2---:R-:W-:-:S13]  /*00c0*/  ISETP.GE.OR P0, PT, R16, UR6, P0 ;  /* 0x0000000610007c0c */ /* 0x004fda0008706670 */
        /* <DEDUP_REMOVED lines=21> */
.L_x_122:
[----:B------:R-:W0:Y:S01]  /*0220*/  LDC.64 R14, c[0x0][0x390] ;  /* 0x0000e400ff0e7b82 */ /* 0x000e220000000a00 */
[----:B------:R-:W-:Y:S02]  /*0230*/  MOV R2, R4 ;  /* 0x0000000400027202 */ /* 0x000fe40000000f00 */
[----:B------:R-:W-:-:S05]  /*0240*/  MOV R3, R5 ;  /* 0x0000000500037202 */ /* 0x000fca0000000f00 */
[----:B------:R-:W2:Y:S04]  /*0250*/  LDG.E R25, desc[UR4][R2.64+-0x10] ;  /* 0xfffff00402197981 */ /* 0x000ea8000c1e1900 */
[----:B------:R-:W3:Y:S04]  /*0260*/  LDG.E R23, desc[UR4][R2.64+-0xc] ;  /* 0xfffff40402177981 */ /* 0x000ee8000c1e1900 */
[----:B------:R-:W4:Y:S04]  /*0270*/  LDG.E R29, desc[UR4][R2.64+-0x8] ;  /* 0xfffff804021d7981 */ /* 0x000f28000c1e1900 */
[----:B------:R-:W5:Y:S01]  /*0280*/  LDG.E R28, desc[UR4][R2.64+-0x4] ;  /* 0xfffffc04021c7981 */ /* 0x000f62000c1e1900 */
[----:B0-----:R-:W-:-:S05]  /*0290*/  IMAD.WIDE R14, R18, 0x4, R14 ;  /* 0x00000004120e7825 */ /* 0x001fca00078e020e */
[----:B------:R0:W2:Y:S01]  /*02a0*/  LDG.E R26, desc[UR4][R14.64] ;  /* 0x000000040e1a7981 */ /* 0x0000a2000c1e1900 */
[----:B------:R-:W-:-:S04]  /*02b0*/  IMAD.WIDE R12, R17, 0x4, R14 ;  /* 0x00000004110c7825 */ /* 0x000fc800078e020e */
[C---:B------:R-:W-:Y:S02]  /*02c0*/  IMAD.WIDE R4, R17.reuse, 0x4, R12 ;  /* 0x0000000411047825 */ /* 0x040fe400078e020c */
[----:B------:R-:W3:Y:S02]  /*02d0*/  LDG.E R12, desc[UR4][R12.64] ;  /* 0x000000040c0c7981 */ /* 0x000ee4000c1e1900 */
[C---:B------:R-:W-:Y:S02]  /*02e0*/  IMAD.WIDE R8, R17.reuse, 0x4, R4 ;  /* 0x0000000411087825 */ /* 0x040fe400078e0204 */
[----:B------:R-:W4:Y:S02]  /*02f0*/  LDG.E R4, desc[UR4][R4.64] ;  /* 0x0000000404047981 */ /* 0x000f24000c1e1900 */
[C---:B------:R-:W-:Y:S02]  /*0300*/  IMAD.WIDE R6, R17.reuse, 0x4, R8 ;  /* 0x0000000411067825 */ /* 0x040fe400078e0208 */
[----:B------:R-:W5:Y:S02]  /*0310*/  LDG.E R8, desc[UR4][R8.64] ;  /* 0x0000000408087981 */ /* 0x000f64000c1e1900 */
[----:B------:R-:W-:-:S02]  /*0320*/  IMAD.WIDE R10, R17, 0x4, R6 ;  /* 0x00000004110a7825 */ /* 0x000fc400078e0206 */
[----:B------:R-:W5:Y:S04]  /*0330*/  LDG.E R5, desc[UR4][R2.64] ;  /* 0x0000000402057981 */ /* 0x000f68000c1e1900 */
[----:B------:R-:W5:Y:S01]  /*0340*/  LDG.E R6, desc[UR4][R6.64] ;  /* 0x0000000406067981 */ /* 0x000f62000c1e1900 */
[----:B0-----:R-:W-:-:S03]  /*0350*/  IMAD.WIDE R14, R17, 0x4, R10 ;  /* 0x00000004110e7825 */ /* 0x001fc600078e020a */
[----:B------:R-:W5:Y:S04]  /*0360*/  LDG.E R10, desc[UR4][R10.64] ;  /* 0x000000040a0a7981 */ /* 0x000f68000c1e1900 */
[----:B------:R-:W5:Y:S04]  /*0370*/  LDG.E R13, desc[UR4][R14.64] ;  /* 0x000000040e0d7981 */ /* 0x000f68000c1e1900 */
[----:B------:R-:W5:Y:S04]  /*0380*/  LDG.E R7, desc[UR4][R2.64+0x4] ;  /* 0x0000040402077981 */ /* 0x000f68000c1e1900 */
[----:B------:R-:W5:Y:S01]  /*0390*/  LDG.E R9, desc[UR4][R2.64+0xc] ;  /* 0x00000c0402097981 */ /* 0x000f62000c1e1900 */
[----:B--2---:R-:W-:Y:S01]  /*03a0*/  FFMA R26, R25, R26, R24 ;  /* 0x0000001a191a7223 */ /* 0x004fe20000000018 */
[----:B------:R-:W-:-:S02]  /*03b0*/  IMAD.WIDE R24, R17, 0x4, R14 ;  /* 0x0000000411187825 */ /* 0x000fc400078e020e */
[----:B------:R-:W2:Y:S04]  /*03c0*/  LDG.E R14, desc[UR4][R2.64+0x8] ;  /* 0x00000804020e7981 */ /* 0x000ea8000c1e1900 */
[----:B------:R-:W2:Y:S01]  /*03d0*/  LDG.E R24, desc[UR4][R24.64] ;  /* 0x0000000418187981 */ /* 0x000ea2000c1e1900 */
        /* <DEDUP_REMOVED lines=13> */
.L_x_121:
        /* <DEDUP_REMOVED lines=13> */
[----:B------:R-:W3:Y:S02]  /*0580*/  LDG.E R4, desc[UR4][R4.64] ;  /* 0x0000000404047981 */ /* 0x000ee4000c1e1900 */
[----:B--2---:R-:W-:Y:S01]  /*0590*/  IMAD.WIDE.U32 R12, R3, 0x4, R12 ;  /* 0x00000004030c7825 */ /* 0x004fe200078e000c */
[----:B------:R-:W-:Y:S02]  /*05a0*/  IADD3.X R3, PT, PT, RZ, RZ, RZ, P1, !PT ;  /* 0x000000ffff037210 */ /* 0x000fe40000ffe4ff */
[----:B-1----:R-:W-:-:S03]  /*05b0*/  LEA R2, P1, R8, UR6, 0x2 ;  /* 0x0000000608027c11 */ /* 0x002fc6000f8210ff */
[----:B------:R-:W3:Y:S01]  /*05c0*/  LDG.E R13, desc[UR4][R12.64] ;  /* 0x000000040c0d7981 */ /* 0x000ee2000c1e1900 */
[----:B------:R-:W-:Y:S01]  /*05d0*/  LEA.HI.X R3, R8, UR7, R3, 0x2, P1 ;  /* 0x0000000708037c11 */ /* 0x000fe200088f1403 */
[C---:B------:R-:W-:Y:S02]  /*05e0*/  IMAD.WIDE R8, R17.reuse, 0x4, R6 ;  /* 0x0000000411087825 */ /* 0x040fe400078e0206 */
[----:B------:R-:W2:Y:S04]  /*05f0*/  LDG.E R6, desc[UR4][R6.64] ;  /* 0x0000000406067981 */ /* 0x000ea8000c1e1900 */
[----:B------:R-:W2:Y:S01]  /*0600*/  LDG.E R15, desc[UR4][R2.64+0x4] ;  /* 0x00000404020f7981 */ /* 0x000ea2000c1e1900 */
[----:B------:R-:W-:-:S03]  /*0610*/  IMAD.WIDE R10, R17, 0x4, R8 ;  /* 0x00000004110a7825 */ /* 0x000fc600078e0208 */
[----:B------:R-:W4:Y:S04]  /*0620*/  LDG.E R22, desc[UR4][R8.64] ;  /* 0x0000000408167981 */ /* 0x000f28000c1e1900 */
[----:B------:R-:W4:Y:S04]  /*0630*/  LDG.E R18, desc[UR4][R2.64+0x8] ;  /* 0x0000080402127981 */ /* 0x000f28000c1e1900 */
[----:B------:R-:W5:Y:S04]  /*0640*/  LDG.E R26, desc[UR4][R2.64+0xc] ;  /* 0x00000c04021a7981 */ /* 0x000f68000c1e1900 */
[----:B------:R-:W5:Y:S01]  /*0650*/  LDG.E R10, desc[UR4][R10.64] ;  /* 0x000000040a0a7981 */ /* 0x000f62000c1e1900 */
[----:B------:R-:W-:Y:S01]  /*0660*/  IADD3 R21, PT, PT, R21, 0x4, RZ ;  /* 0x0000000415157810 */ /* 0x000fe20007ffe0ff */
[----:B---3--:R-:W-:-:S04]  /*0670*/  FFMA R24, R13, R4, R24 ;  /* 0x000000040d187223 */ /* 0x008fc80000000018 */
[----:B--2---:R-:W-:-:S04]  /*0680*/  FFMA R15, R15, R6, R24 ;  /* 0x000000060f0f7223 */ /* 0x004fc80000000018 */
[----:B----4-:R-:W-:-:S04]  /*0690*/  FFMA R15, R18, R22, R15 ;  /* 0x00000016120f7223 */ /* 0x010fc8000000000f */
[----:B-----5:R-:W-:-:S07]  /*06a0*/  FFMA R24, R26, R10, R15 ;  /* 0x0000000a1a187223 */ /* 0x020fce000000000f */
.L_x_123:
        /* <DEDUP_REMOVED lines=14> */
[----:B------:R-:W4:Y:S01]  /*0790*/  @P1 LDG.E R11, desc[UR4][R10.64] ;  /* 0x000000040a0b1981 */ /* 0x000f22000c1e1900 */
[----:B------:R-:W0:Y:S01]  /*07a0*/  @!P0 LDC.64 R2, c[0x0][0x390] ;  /* 0x0000e400ff028b82 */ /* 0x000e220000000a00 */
[----:B-1----:R-:W-:Y:S01]  /*07b0*/  @P1 IMAD.WIDE R8, R13, 0x4, R8 ;  /* 0x000000040d081825 */ /* 0x002fe200078e0208 */
[----:B------:R-:W-:Y:S02]  /*07c0*/  @!P0 IADD3 R15, PT, PT, R20, R21, RZ ;  /* 0x00000015140f8210 */ /* 0x000fe40007ffe0ff */
[----:B--2---:R-:W-:Y:S01]  /*07d0*/  @P1 LEA R6, P2, R12, R6, 0x2 ;  /* 0x000000060c061211 */ /* 0x004fe200078410ff */
[----:B------:R-:W-:-:S03]  /*07e0*/  @!P0 IMAD R21, R21, R17, R0 ;  /* 0x0000001115158224 */ /* 0x000fc600078e0200 */
[----:B------:R-:W-:Y:S01]  /*07f0*/  @P1 LEA.HI.X R7, R12, R7, R14, 0x2, P2 ;  /* 0x000000070c071211 */ /* 0x000fe200010f140e */
[----:B------:R-:W-:Y:S01]  /*0800*/  @P1 IMAD.WIDE R12, R17, 0x4, R8 ;  /* 0x00000004110c1825 */ /* 0x000fe200078e0208 */
[----:B------:R-:W4:Y:S03]  /*0810*/  @P1 LDG.E R14, desc[UR4][R8.64] ;  /* 0x00000004080e1981 */ /* 0x000f26000c1e1900 */
[----:B---3--:R-:W-:Y:S01]  /*0820*/  @!P0 IMAD.WIDE.U32 R4, R15, 0x4, R4 ;  /* 0x000000040f048825 */ /* 0x008fe200078e0004 */
[----:B------:R-:W2:Y:S04]  /*0830*/  @P1 LDG.E R6, desc[UR4][R6.64+0x4] ;  /* 0x0000040406061981 */ /* 0x000ea8000c1e1900 */
[----:B------:R-:W2:Y:S01]  /*0840*/  @P1 LDG.E R12, desc[UR4][R12.64] ;  /* 0x000000040c0c1981 */ /* 0x000ea2000c1e1900 */
[----:B0-----:R-:W-:-:S03]  /*0850*/  @!P0 IMAD.WIDE R2, R21, 0x4, R2 ;  /* 0x0000000415028825 */ /* 0x001fc600078e0202 */
[----:B------:R-:W3:Y:S04]  /*0860*/  @!P0 LDG.E R5, desc[UR4][R4.64] ;  /* 0x0000000404058981 */ /* 0x000ee8000c1e1900 */
[----:B------:R-:W3:Y:S01]  /*0870*/  @!P0 LDG.E R2, desc[UR4][R2.64] ;  /* 0x0000000402028981 */ /* 0x000ee2000c1e1900 */
[----:B----4-:R-:W-:-:S04]  /*0880*/  @P1 FFMA R11, R11, R14, R24 ;  /* 0x0000000e0b0b1223 */ /* 0x010fc80000000018 */
[----:B--2---:R-:W-:-:S04]  /*0890*/  @P1 FFMA R24, R6, R12, R11 ;  /* 0x0000000c06181223 */ /* 0x004fc8000000000b */
[----:B---3--:R-:W-:-:S07]  /*08a0*/  @!P0 FFMA R24, R5, R2, R24 ;  /* 0x0000000205188223 */ /* 0x008fce0000000018 */
.L_x_120:
[----:B------:R-:W0:Y:S01]  /*08b0*/  LDC.64 R2, c[0x0][0x380] ;  /* 0x0000e000ff027b82 */ /* 0x000e220000000a00 */
[----:B------:R-:W-:-:S04]  /*08c0*/  IMAD R17, R16, R17, R0 ;  /* 0x0000001110117224 */ /* 0x000fc800078e0200 */
[----:B0-----:R-:W-:-:S05]  /*08d0*/  IMAD.WIDE R2, R17, 0x4, R2 ;  /* 0x0000000411027825 */ /* 0x001fca00078e0202 */
[----:B------:R-:W-:Y:S01]  /*08e0*/  STG.E desc[UR4][R2.64], R24 ;  /* 0x0000001802007986 */ /* 0x000fe2000c101904 */
[----:B------:R-:W-:Y:S05]  /*08f0*/  EXIT ;  /* 0x000000000000794d */ /* 0x000fea0003800000 */
.L_x_124:
        /* <DEDUP_REMOVED lines=16> */
.L_x_150:


//--------------------- .text._Z18CU_relu_derivativePfS_i --------------------------
	.section	.text._Z18CU_relu_derivativePfS_i,"ax",@progbits
	.align	128
        .global         _Z18CU_relu_derivativePfS_i
        .type           _Z18CU_relu_derivativePfS_i,@function
        .size           _Z18CU_relu_derivativePfS_i,(.L_x_151 - _Z18CU_relu_derivativePfS_i)
        .other          _Z18CU_relu_derivativePfS_i,@"STO_CUDA_ENTRY STV_DEFAULT"
_Z18CU_relu_derivativePfS_i:
.text._Z18CU_relu_derivativePfS_i:
        /* <DEDUP_REMOVED lines=9> */
[----:B------:R-:W1:Y:S07]  /*0090*/  LDCU.64 UR4, c[0x0][0x358] ;  /* 0x00006b00ff0477ac */ /* 0x000e6e0008000a00 */
[----:B------:R-:W2:Y:S01]  /*00a0*/  LDC.64 R4, c[0x0][0x380] ;  /* 0x0000e000ff047b82 */ /* 0x000ea20000000a00 */
[----:B0-----:R-:W-:-:S06]  /*00b0*/  IMAD.WIDE R2, R7, 0x4, R2 ;  /* 0x0000000407027825 */ /* 0x001fcc00078e0202 */
[----:B-1----:R-:W3:Y:S01]  /*00c0*/  LDG.E R2, desc[UR4][R2.64] ;  /* 0x0000000402027981 */ /* 0x002ee2000c1e1900 */
[----:B--2---:R-:W-:-:S05]  /*00d0*/  IMAD.WIDE R4, R7, 0x4, R4 ;  /* 0x0000000407047825 */ /* 0x004fca00078e0204 */
[----:B------:R-:W2:Y:S01]  /*00e0*/  LDG.E R7, desc[UR4][R4.64] ;  /* 0x0000000404077981 */ /* 0x000ea2000c1e1900 */
[----:B---3--:R-:W-:-:S05]  /*00f0*/  FSET.BF.GT.AND R0, R2, RZ, PT ;  /* 0x000000ff0200720a */ /* 0x008fca0003804000 */
[----:B--2---:R-:W-:-:S05]  /*0100*/  FMUL R7, R0, R7 ;  /* 0x0000000700077220 */ /* 0x004fca0000400000 */
[----:B------:R-:W-:Y:S01]  /*0110*/  STG.E desc[UR4][R4.64], R7 ;  /* 0x0000000704007986 */ /* 0x000fe2000c101904 */
[----:B------:R-:W-:Y:S05]  /*0120*/  EXIT ;  /* 0x000000000000794d */ /* 0x000fea0003800000 */
.L_x_125:
        /* <DEDUP_REMOVED lines=13> */
.L_x_151:


//--------------------- .text._Z14CU_init_randomPfiy --------------------------
	.section	.text._Z14CU_init_randomPfiy,"ax",@progbits
	.align	128
        .global         _Z14CU_init_randomPfiy
        .type           _Z14CU_init_randomPfiy,@function
        .size           _Z14CU_init_randomPfiy,(.L_x_152 - _Z14CU_init_randomPfiy)
        .other          _Z14CU_init_randomPfiy,@"STO_CUDA_ENTRY STV_DEFAULT"
_Z14CU_init_randomPfiy:
.text._Z14CU_init_randomPfiy:
[----:B------:R-:W0:Y:S01]  /*0000*/  LDC R1, c[0x0][0x37c] ;  /* 0x0000df00ff017b82 */ /* 0x000e220000000800 */
[----:B------:R-:W1:Y:S07]  /*0010*/  S2R R3, SR_TID.X ;  /* 0x0000000000037919 */ /* 0x000e6e0000002100 */
[----:B------:R-:W1:Y:S01]  /*0020*/  S2UR UR4, SR_CTAID.X ;  /* 0x00000000000479c3 */ /* 0x000e620000002500 */
[----:B------:R-:W2:Y:S01]  /*0030*/  LDCU UR5, c[0x0][0x388] ;  /* 0x00007100ff0577ac */ /* 0x000ea20008000800 */
[----:B0-----:R-:W-:-:S06]  /*0040*/  VIADD R1, R1, 0xffffffd0 ;  /* 0xffffffd001017836 */ /* 0x001fcc0000000000 */
[----:B------:R-:W1:Y:S02]  /*0050*/  LDC R10, c[0x0][0x360] ;  /* 0x0000d800ff0a7b82 */ /* 0x000e640000000800 */
[----:B-1----:R-:W-:-:S05]  /*0060*/  IMAD R10, R10, UR4, R3 ;  /* 0x000000040a0a7c24 */ /* 0x002fca000f8e0203 */
[----:B--2---:R-:W-:-:S13]  /*0070*/  ISETP.GE.AND P0, PT, R10, UR5, PT ;  /* 0x000000050a007c0c */ /* 0x004fda000bf06270 */
[----:B------:R-:W-:Y:S05]  /*0080*/  @P0 EXIT ;  /* 0x000000000000094d */ /* 0x000fea0003800000 */
[----:B------:R-:W0:Y:S01]  /*0090*/  LDC.64 R2, c[0x0][0x390] ;  /* 0x0000e400ff027b82 */ /* 0x000e220000000a00 */
[----:B------:R-:W-:Y:S01]  /*00a0*/  ISETP.NE.AND P0, PT, R10, RZ, PT ;  /* 0x000000ff0a00720c */ /* 0x000fe20003f05270 */
[----:B------:R-:W1:Y:S01]  /*00b0*/  LDCU.64 UR6, c[0x0][0x358] ;  /* 0x00006b00ff0677ac */ /* 0x000e620008000a00 */
[----:B------:R-:W-:Y:S01]  /*00c0*/  BSSY.RECONVERGENT B0, `(.L_x_126) ;  /* 0x000025e000007945 */ /* 0x000fe20003800200 */
[----:B0-----:R-:W-:Y:S02]  /*00d0*/  LOP3.LUT R0, R2, 0xaad26b49, RZ, 0x3c, !PT ;  /* 0xaad26b4902007812 */ /* 0x001fe400078e3cff */
[----:B------:R-:W-:-:S03]  /*00e0*/  LOP3.LUT R2, R3, 0xf7dcefdd, RZ, 0x3c, !PT ;  /* 0xf7dcefdd03027812 */ /* 0x000fc600078e3cff */
[----:B------:R-:W-:Y:S02]  /*00f0*/  IMAD R0, R0, 0x4182bed5, RZ ;  /* 0x4182bed500007824 */ /* 0x000fe400078e02ff */
[----:B------:R-:W-:Y:S02]  /*0100*/  IMAD R9, R2, -0x658354e5, RZ ;  /* 0x9a7cab1b02097824 */ /* 0x000fe400078e02ff */
[C---:B------:R-:W-:Y:S01]  /*0110*/  VIADD R5, R0.reuse, 0x583f19 ;  /* 0x00583f1900057836 */ /* 0x040fe20000000000 */
[C---:B------:R-:W-:Y:S01]  /*0120*/  LOP3.LUT R6, R0.reuse, 0x159a55e5, RZ, 0x3c, !PT ;  /* 0x159a55e500067812 */ /* 0x040fe200078e3cff */
[C---:B------:R-:W-:Y:S01]  /*0130*/  VIADD R3, R0.reuse, 0x75bcd15 ;  /* 0x075bcd1500037836 */ /* 0x040fe20000000000 */
[----:B------:R-:W-:Y:S01]  /*0140*/  IADD3 R2, PT, PT, R0, 0x64f0c9, R9 ;  /* 0x0064f0c900027810 */ /* 0x000fe20007ffe009 */
[C---:B------:R-:W-:Y:S01]  /*0150*/  VIADD R7, R9.reuse, 0x1f123bb5 ;  /* 0x1f123bb509077836 */ /* 0x040fe20000000000 */
[----:B------:R-:W-:Y:S02]  /*0160*/  LOP3.LUT R4, R9, 0x5491333, RZ, 0x3c, !PT ;  /* 0x0549133309047812 */ /* 0x000fe400078e3cff */
[----:B------:R-:W-:Y:S01]  /*0170*/  SHF.R.S32.HI R0, RZ, 0x1f, R10 ;  /* 0x0000001fff007819 */ /* 0x000fe2000001140a */
[----:B------:R0:W-:Y:S04]  /*0180*/  STL.64 [R1], R2 ;  /* 0x0000000201007387 */ /* 0x0001e80000100a00 */
[----:B------:R0:W-:Y:S04]  /*0190*/  STL.64 [R1+0x8], R6 ;  /* 0x0000080601007387 */ /* 0x0001e80000100a00 */
[----:B------:R0:W-:Y:S01]  /*01a0*/  STL.64 [R1+0x10], R4 ;  /* 0x0000100401007387 */ /* 0x0001e20000100a00 */
[----:B-1----:R-:W-:Y:S05]  /*01b0*/  @!P0 BRA `(.L_x_127) ;  /* 0x0000002400388947 */ /* 0x002fea0003800000 */
[----:B------:R-:W-:Y:S02]  /*01c0*/  IMAD.MOV.U32 R13, RZ, RZ, R0 ;  /* 0x000000ffff0d7224 */ /* 0x000fe400078e0000 */
[----:B------:R-:W-:Y:S02]  /*01d0*/  IMAD.MOV.U32 R11, RZ, RZ, RZ ;  /* 0x000000ffff0b7224 */ /* 0x000fe400078e00ff */
[----:B0-----:R-:W-:-:S07]  /*01e0*/  IMAD.MOV.U32 R2, RZ, RZ, R10 ;  /* 0x000000ffff027224 */ /* 0x001fce00078e000a */
.L_x_136:
[----:B------:R-:W-:Y:S01]  /*01f0*/  LOP3.LUT R0, R2, 0x3, RZ, 0xc0, !PT ;  /* 0x0000000302007812 */ /* 0x000fe200078ec0ff */
[----:B------:R-:W-:Y:S03]  /*0200*/  BSSY.RECONVERGENT B1, `(.L_x_128) ;  /* 0x0000243000017945 */ /* 0x000fe60003800200 */
[----:B------:R-:W-:-:S04]  /*0210*/  ISETP.NE.U32.AND P0, PT, R0, RZ, PT ;  /* 0x000000ff0000720c */ /* 0x000fc80003f05070 */
[----:B------:R-:W-:-:S13]  /*0220*/  ISETP.NE.AND.EX P0, PT, RZ, RZ, PT, P0 ;  /* 0x000000ffff00720c */ /* 0x000fda0003f05300 */
[----:B0-----:R-:W-:Y:S05]  /*0230*/  @!P0 BRA `(.L_x_129) ;  /* 0x0000002000fc8947 */ /* 0x001fea0003800000 */
[----:B------:R-:W0:Y:S01]  /*0240*/  LDC.64 R8, c[0x4][RZ] ;  /* 0x01000000ff087b82 */ /* 0x000e220000000a00 */
[----:B------:R-:W-:Y:S01]  /*0250*/  IMAD.MOV.U32 R0, RZ, RZ, RZ ;  /* 0x000000ffff007224 */ /* 0x000fe200078e00ff */
[----:B------:R-:W-:Y:S02]  /*0260*/  CS2R R4, SRZ ;  /* 0x0000000000047805 */ /* 0x000fe4000001ff00 */
[----:B------:R-:W-:Y:S01]  /*0270*/  CS2R R6, SRZ ;  /* 0x0000000000067805 */ /* 0x000fe2000001ff00 */
[----:B------:R-:W-:Y:S02]  /*0280*/  IMAD.MOV.U32 R3, RZ, RZ, RZ ;  /* 0x000000ffff037224 */ /* 0x000fe400078e00ff */
[----:B0-----:R-:W-:-:S07]  /*0290*/  IMAD.WIDE.U32 R8, R11, 0xc80, R8 ;  /* 0x00000c800b087825 */ /* 0x001fce00078e0008 */
.L_x_131:
[----:B------:R-:W-:-:S06]  /*02a0*/  IMAD R12, R0, 0x4, R1 ;  /* 0x00000004000c7824 */ /* 0x000fcc00078e0201 */
[----:B------:R-:W5:Y:S01]  /*02b0*/  LDL R12, [R12+0x4] ;  /* 0x000004000c0c7983 */ /* 0x000f620000100800 */
[----:B------:R-:W-:-:S05]  /*02c0*/  UMOV UR4, URZ ;  /* 0x000000ff00047c82 */ /* 0x000fca0008000000 */
.L_x_130:
[----:B-----5:R-:W-:Y:S01]  /*02d0*/  SHF.R.U32.HI R22, RZ, UR4, R12 ;  /* 0x00000004ff167c19 */ /* 0x020fe2000801160c */
[----:B------:R-:W-:-:S03]  /*02e0*/  IMAD.SHL.U32 R14, R0, 0x20, RZ ;  /* 0x00000020000e7824 */ /* 0x000fc600078e00ff */
[----:B------:R-:W-:Y:S01]  /*02f0*/  LOP3.LUT R15, R22, 0x1, RZ, 0xc0, !PT ;  /* 0x00000001160f7812 */ /* 0x000fe200078ec0ff */
[----:B------:R-:W-:-:S03]  /*0300*/  VIADD R14, R14, UR4 ;  /* 0x000000040e0e7c36 */ /* 0x000fc60008000000 */
[----:B------:R-:W-:Y:S01]  /*0310*/  ISETP.NE.U32.AND P0, PT, R15, 0x1, PT ;  /* 0x000000010f00780c */ /* 0x000fe20003f05070 */
[----:B------:R-:W-:-:S03]  /*0320*/  IMAD R15, R14, 0x5, RZ ;  /* 0x000000050e0f7824 */ /* 0x000fc600078e02ff */
[----:B------:R-:W-:Y:S01]  /*0330*/  R2P PR, R22, 0x7e ;  /* 0x0000007e16007804 */ /* 0x000fe20000000000 */
[----:B------:R-:W-:-:S08]  /*0340*/  IMAD.WIDE.U32 R14, R15, 0x4, R8 ;  /* 0x000000040f0e7825 */ /* 0x000fd000078e0008 */
[----:B------:R-:W2:Y:S04]  /*0350*/  @!P0 LDG.E R16, desc[UR6][R14.64+0x10] ;  /* 0x000010060e108981 */ /* 0x000ea8000c1e1900 */
[----:B------:R-:W3:Y:S04]  /*0360*/  @P1 LDG.E R18, desc[UR6][R14.64+0x24] ;  /* 0x000024060e121981 */ /* 0x000ee8000c1e1900 */
[----:B------:R-:W4:Y:S04]  /*0370*/  @P2 LDG.E R20, desc[UR6][R14.64+0x38] ;  /* 0x000038060e142981 */ /* 0x000f28000c1e1900 */
[----:B------:R-:W4:Y:S04]  /*0380*/  @P3 LDG.E R24, desc[UR6][R14.64+0x4c] ;  /* 0x00004c060e183981 */ /* 0x000f28000c1e1900 */
[----:B------:R-:W4:Y:S04]  /*0390*/  @P4 LDG.E R26, desc[UR6][R14.64+0x60] ;  /* 0x000060060e1a4981 */ /* 0x000f28000c1e1900 */
[----:B------:R-:W4:Y:S04]  /*03a0*/  @!P0 LDG.E R17, desc[UR6][R14.64+0x4] ;  /* 0x000004060e118981 */ /* 0x000f28000c1e1900 */
[----:B------:R-:W4:Y:S04]  /*03b0*/  @!P0 LDG.E R19, desc[UR6][R14.64+0xc] ;  /* 0x00000c060e138981 */ /* 0x000f28000c1e1900 */
[----:B------:R-:W4:Y:S04]  /*03c0*/  @P1 LDG.E R21, desc[UR6][R14.64+0x18] ;  /* 0x000018060e151981 */ /* 0x000f28000c1e1900 */
[----:B------:R-:W4:Y:S04]  /*03d0*/  @P3 LDG.E R23, desc[UR6][R14.64+0x40] ;  /* 0x000040060e173981 */ /* 0x000f28000c1e1900 */
[----:B------:R-:W4:Y:S04]  /*03e0*/  @P5 LDG.E R25, desc[UR6][R14.64+0x70] ;  /* 0x000070060e195981 */ /* 0x000f28000c1e1900 */
[----:B------:R-:W4:Y:S01]  /*03f0*/  @P6 LDG.E R28, desc[UR6][R14.64+0x88] ;  /* 0x000088060e1c6981 */ /* 0x000f22000c1e1900 */
[----:B--2---:R-:W-:-:S03]  /*0400*/  @!P0 LOP3.LUT R5, R5, R16, RZ, 0x3c, !PT ;  /* 0x0000001005058212 */ /* 0x004fc600078e3cff */
[----:B------:R-:W2:Y:S01]  /*0410*/  @!P0 LDG.E R16, desc[UR6][R14.64] ;  /* 0x000000060e108981 */ /* 0x000ea2000c1e1900 */
[----:B---3--:R-:W-:-:S03]  /*0420*/  @P1 LOP3.LUT R5, R5, R18, RZ, 0x3c, !PT ;  /* 0x0000001205051212 */ /* 0x008fc600078e3cff */
[----:B------:R-:W3:Y:S01]  /*0430*/  @!P0 LDG.E R18, desc[UR6][R14.64+0x8] ;  /* 0x000008060e128981 */ /* 0x000ee2000c1e1900 */
[----:B----4-:R-:W-:-:S03]  /*0440*/  @P2 LOP3.LUT R5, R5, R20, RZ, 0x3c, !PT ;  /* 0x0000001405052212 */ /* 0x010fc600078e3cff */
[----:B------:R-:W4:Y:S01]  /*0450*/  @P1 LDG.E R20, desc[UR6][R14.64+0x14] ;  /* 0x000014060e141981 */ /* 0x000f22000c1e1900 */
[----:B------:R-:W-:-:S03]  /*0460*/  @P3 LOP3.LUT R5, R5, R24, RZ, 0x3c, !PT ;  /* 0x0000001805053212 */ /* 0x000fc600078e3cff */
[----:B------:R-:W4:Y:S01]  /*0470*/  @P5 LDG.E R24, desc[UR6][R14.64+0x74] ;  /* 0x000074060e185981 */ /* 0x000f22000c1e1900 */
[----:B------:R-:W-:-:S03]  /*0480*/  @P4 LOP3.LUT R5, R5, R26, RZ, 0x3c, !PT ;  /* 0x0000001a05054212 */ /* 0x000fc600078e3cff */
[----:B------:R-:W4:Y:S01]  /*0490*/  @P3 LDG.E R26, desc[UR6][R14.64+0x44] ;  /* 0x000044060e1a3981 */ /* 0x000f22000c1e1900 */
[----:B------:R-:W-:-:S03]  /*04a0*/  @!P0 LOP3.LUT R6, R6, R17, RZ, 0x3c, !PT ;  /* 0x0000001106068212 */ /* 0x000fc600078e3cff */
[----:B------:R-:W4:Y:S01]  /*04b0*/  @P1 LDG.E R17, desc[UR6][R14.64+0x20] ;  /* 0x000020060e111981 */ /* 0x000f22000c1e1900 */
[----:B------:R-:W-:-:S03]  /*04c0*/  @!P0 LOP3.LUT R4, R4, R19, RZ, 0x3c, !PT ;  /* 0x0000001304048212 */ /* 0x000fc600078e3cff */
[----:B------:R-:W4:Y:S01]  /*04d0*/  @P2 LDG.E R19, desc[UR6][R14.64+0x2c] ;  /* 0x00002c060e132981 */ /* 0x000f22000c1e1900 */
[----:B------:R-:W-:-:S03]  /*04e0*/  @P1 LOP3.LUT R6, R6, R21, RZ, 0x3c, !PT ;  /* 0x0000001506061212 */ /* 0x000fc600078e3cff */
[----:B------:R-:W4:Y:S01]  /*04f0*/  @P2 LDG.E R21, desc[UR6][R14.64+0x34] ;  /* 0x000034060e152981 */ /* 0x000f22000c1e1900 */
[----:B--2---:R-:W-:-:S03]  /*0500*/  @!P0 LOP3.LUT R3, R3, R16, RZ, 0x3c, !PT ;  /* 0x0000001003038212 */ /* 0x004fc600078e3cff */
[----:B------:R-:W2:Y:S01]  /*0510*/  @P1 LDG.E R16, desc[UR6][R14.64+0x1c] ;  /* 0x00001c060e101981 */ /* 0x000ea2000c1e1900 */
[----:B---3--:R-:W-:-:S03]  /*0520*/  @!P0 LOP3.LUT R7, R7, R18, RZ, 0x3c, !PT ;  /* 0x0000001207078212 */ /* 0x008fc600078e3cff */
[----:B------:R-:W3:Y:S01]  /*0530*/  @P2 LDG.E R18, desc[UR6][R14.64+0x28] ;  /* 0x000028060e122981 */ /* 0x000ee2000c1e1900 */
[----:B----4-:R-:W-:-:S03]  /*0540*/  @P1 LOP3.LUT R3, R3, R20, RZ, 0x3c, !PT ;  /* 0x0000001403031212 */ /* 0x010fc600078e3cff */
[----:B------:R-:W4:Y:S01]  /*0550*/  @P2 LDG.E R20, desc[UR6][R14.64+0x30] ;  /* 0x000030060e142981 */ /* 0x000f22000c1e1900 */
[----:B------:R-:W-:-:S03]  /*0560*/  @P5 LOP3.LUT R5, R5, R24, RZ, 0x3c, !PT ;  /* 0x0000001805055212 */ /* 0x000fc600078e3cff */
[----:B------:R-:W4:Y:S01]  /*0570*/  @P3 LDG.E R24, desc[UR6][R14.64+0x3c] ;  /* 0x00003c060e183981 */ /* 0x000f22000c1e1900 */
[----:B------:R-:W-:-:S03]  /*0580*/  @P1 LOP3.LUT R4, R4, R17, RZ, 0x3c, !PT ;  /* 0x0000001104041212 */ /* 0x000fc600078e3cff */
[----:B------:R-:W4:Y:S01]  /*0590*/  @P3 LDG.E R17, desc[UR6][R14.64+0x48] ;  /* 0x000048060e113981 */ /* 0x000f22000c1e1900 */
[----:B------:R-:W-:-:S03]  /*05a0*/  @P2 LOP3.LUT R6, R6, R19, RZ, 0x3c, !PT ;  /* 0x0000001306062212 */ /* 0x000fc600078e3cff */
[----:B------:R-:W4:Y:S01]  /*05b0*/  @P4 LDG.E R19, desc[UR6][R14.64+0x54] ;  /* 0x000054060e134981 */ /* 0x000f22000c1e1900 */
[----:B------:R-:W-:Y:S02]  /*05c0*/  @P2 LOP3.LUT R4, R4, R21, RZ, 0x3c, !PT ;  /* 0x0000001504042212 */ /* 0x000fe400078e3cff */
[----:B------:R-:W-:Y:S01]  /*05d0*/  @P3 LOP3.LUT R6, R6, R23, RZ, 0x3c, !PT ;  /* 0x0000001706063212 */ /* 0x000fe200078e3cff */
[----:B------:R-:W4:Y:S04]  /*05e0*/  @P4 LDG.E R21, desc[UR6][R14.64+0x5c] ;  /* 0x00005c060e154981 */ /* 0x000f28000c1e1900 */
[----:B------:R-:W4:Y:S01]  /*05f0*/  @P5 LDG.E R23, desc[UR6][R14.64+0x68] ;  /* 0x000068060e175981 */ /* 0x000f22000c1e1900 */
[----:B--2---:R-:W-:-:S03]  /*0600*/  @P1 LOP3.LUT R7, R7, R16, RZ, 0x3c, !PT ;  /* 0x0000001007071212 */ /* 0x004fc600078e3cff */
[----:B------:R-:W2:Y:S01]  /*0610*/  @P4 LDG.E R16, desc[UR6][R14.64+0x50] ;  /* 0x000050060e104981 */ /* 0x000ea2000c1e1900 */
[----:B---3--:R-:W-:-:S03]  /*0620*/  @P2 LOP3.LUT R3, R3, R18, RZ, 0x3c, !PT ;  /* 0x0000001203032212 */ /* 0x008fc600078e3cff */
[----:B------:R-:W3:Y:S01]  /*0630*/  @P4 LDG.E R18, desc[UR6][R14.64+0x58] ;  /* 0x000058060e124981 */ /* 0x000ee2000c1e1900 */
[----:B----4-:R-:W-:-:S03]  /*0640*/  @P2 LOP3.LUT R7, R7, R20, RZ, 0x3c, !PT ;  /* 0x0000001407072212 */ /* 0x010fc600078e3cff */
[----:B------:R-:W4:Y:S01]  /*0650*/  @P5 LDG.E R20, desc[UR6][R14.64+0x64] ;  /* 0x000064060e145981 */ /* 0x000f22000c1e1900 */
[----:B------:R-:W-:-:S03]  /*0660*/  @P3 LOP3.LUT R3, R3, R24, RZ, 0x3c, !PT ;  /* 0x0000001803033212 */ /* 0x000fc600078e3cff */
[----:B------:R-:W4:Y:S01]  /*0670*/  @P5 LDG.E R24, desc[UR6][R14.64+0x6c] ;  /* 0x00006c060e185981 */ /* 0x000f22000c1e1900 */
[----:B------:R-:W-:Y:S02]  /*0680*/  LOP3.LUT P0, RZ, R22, 0x80, RZ, 0xc0, !PT ;  /* 0x0000008016ff7812 */ /* 0x000fe4000780c0ff */
[----:B------:R-:W-:Y:S02]  /*0690*/  @P3 LOP3.LUT R7, R7, R26, RZ, 0x3c, !PT ;  /* 0x0000001a07073212 */ /* 0x000fe400078e3cff */
[----:B------:R-:W-:Y:S02]  /*06a0*/  @P3 LOP3.LUT R4, R4, R17, RZ, 0x3c, !PT ;  /* 0x0000001104043212 */ /* 0x000fe400078e3cff */
[----:B------:R-:W4:Y:S01]  /*06b0*/  @P6 LDG.E R17, desc[UR6][R14.64+0x7c] ;  /* 0x00007c060e116981 */ /* 0x000f22000c1e1900 */
[----:B------:R-:W-:-:S03]  /*06c0*/  @P4 LOP3.LUT R6, R6, R19, RZ, 0x3c, !PT ;  /* 0x0000001306064212 */ /* 0x000fc600078e3cff */
[----:B------:R-:W4:Y:S01]  /*06d0*/  @P6 LDG.E R19, desc[UR6][R14.64+0x84] ;  /* 0x000084060e136981 */ /* 0x000f22000c1e1900 */
[----:B------:R-:W-:-:S03]  /*06e0*/  @P4 LOP3.LUT R4, R4, R21, RZ, 0x3c, !PT ;  /* 0x0000001504044212 */ /* 0x000fc600078e3cff */
[----:B------:R-:W4:Y:S01]  /*06f0*/  @P0 LDG.E R26, desc[UR6][R14.64+0x9c] ;  /* 0x00009c060e1a0981 */ /* 0x000f22000c1e1900 */
[----:B------:R-:W-:-:S03]  /*0700*/  @P5 LOP3.LUT R6, R6, R23, RZ, 0x3c, !PT ;  /* 0x0000001706065212 */ /* 0x000fc600078e3cff */
        /* <DEDUP_REMOVED lines=10> */
[----:B------:R-:W-:Y:S02]  /*07b0*/  @P5 LOP3.LUT R4, R4, R25, RZ, 0x3c, !PT ;  /* 0x0000001904045212 */ /* 0x000fe400078e3cff */
[----:B------:R-:W-:Y:S02]  /*07c0*/  @P6 LOP3.LUT R5, R5, R28, RZ, 0x3c, !PT ;  /* 0x0000001c05056212 */ /* 0x000fe400078e3cff */
[----:B------:R-:W-:Y:S02]  /*07d0*/  @P6 LOP3.LUT R6, R6, R17, RZ, 0x3c, !PT ;  /* 0x0000001106066212 */ /* 0x000fe400078e3cff */
[----:B------:R-:W-:Y:S02]  /*07e0*/  @P6 LOP3.LUT R4, R4, R19, RZ, 0x3c, !PT ;  /* 0x0000001304046212 */ /* 0x000fe400078e3cff */
[----:B------:R-:W-:Y:S02]  /*07f0*/  @P0 LOP3.LUT R5, R5, R26, RZ, 0x3c, !PT ;  /* 0x0000001a05050212 */ /* 0x000fe400078e3cff */
[----:B------:R-:W-:-:S02]  /*0800*/  @P0 LOP3.LUT R6, R6, R21, RZ, 0x3c, !PT ;  /* 0x0000001506060212 */ /* 0x000fc400078e3cff */
[----:B------:R-:W-:Y:S02]  /*0810*/  @P0 LOP3.LUT R4, R4, R23, RZ, 0x3c, !PT ;  /* 0x0000001704040212 */ /* 0x000fe400078e3cff */
[----:B--2---:R-:W-:Y:S02]  /*0820*/  @P6 LOP3.LUT R3, R3, R16, RZ, 0x3c, !PT ;  /* 0x0000001003036212 */ /* 0x004fe400078e3cff */
[----:B---3--:R-:W-:Y:S02]  /*0830*/  @P6 LOP3.LUT R7, R7, R18, RZ, 0x3c, !PT ;  /* 0x0000001207076212 */ /* 0x008fe400078e3cff */
[----:B----4-:R-:W-:Y:S02]  /*0840*/  @P0 LOP3.LUT R3, R3, R20, RZ, 0x3c, !PT ;  /* 0x0000001403030212 */ /* 0x010fe400078e3cff */
[----:B------:R-:W-:Y:S02]  /*0850*/  @P0 LOP3.LUT R7, R7, R24, RZ, 0x3c, !PT ;  /* 0x0000001807070212 */ /* 0x000fe400078e3cff */
[----:B------:R-:W-:-:S13]  /*0860*/  R2P PR, R22.B1, 0x7f ;  /* 0x0000007f16007804 */ /* 0x000fda0000001000 */
[----:B------:R-:W2:Y:S04]  /*0870*/  @P0 LDG.E R18, desc[UR6][R14.64+0xa0] ;  /* 0x0000a0060e120981 */ /* 0x000ea8000c1e1900 */
[----:B------:R-:W3:Y:S04]  /*0880*/  @P0 LDG.E R19, desc[UR6][R14.64+0xa4] ;  /* 0x0000a4060e130981 */ /* 0x000ee8000c1e1900 */
[----:B------:R-:W4:Y:S04]  /*0890*/  @P0 LDG.E R20, desc[UR6][R14.64+0xa8] ;  /* 0x0000a8060e140981 */ /* 0x000f28000c1e1900 */
[----:B------:R-:W4:Y:S04]  /*08a0*/  @P0 LDG.E R21, desc[UR6][R14.64+0xac] ;  /* 0x0000ac060e150981 */ /* 0x000f28000c1e1900 */
[----:B------:R-:W4:Y:S04]  /*08b0*/  @P0 LDG.E R24, desc[UR6][R14.64+0xb0] ;  /* 0x0000b0060e180981 */ /* 0x000f28000c1e1900 */
[----:B------:R-:W4:Y:S04]  /*08c0*/  @P1 LDG.E R16, desc[UR6][R14.64+0xbc] ;  /* 0x0000bc060e101981 */ /* 0x000f28000c1e1900 */
[----:B------:R-:W4:Y:S04]  /*08d0*/  @P1 LDG.E R26, desc[UR6][R14.64+0xb4] ;  /* 0x0000b4060e1a1981 */ /* 0x000f28000c1e1900 */
        /* <DEDUP_REMOVED lines=11> */
[----:B------:R-:W-:Y:S01]  /*0990*/  LOP3.LUT P0, RZ, R22, 0x8000, RZ, 0xc0, !PT ;  /* 0x0000800016ff7812 */ /* 0x000fe2000780c0ff */
[----:B------:R-:W4:Y:S01]  /*09a0*/  @P2 LDG.E R24, desc[UR6][R14.64+0xd8] ;  /* 0x0000d8060e182981 */ /* 0x000f22000c1e1900 */
[----:B------:R-:W-:-:S03]  /*09b0*/  @P1 LOP3.LUT R7, R7, R16, RZ, 0x3c, !PT ;  /* 0x0000001007071212 */ /* 0x000fc600078e3cff */
[----:B------:R-:W4:Y:S01]  /*09c0*/  @P2 LDG.E R22, desc[UR6][R14.64+0xd0] ;  /* 0x0000d0060e162981 */ /* 0x000f22000c1e1900 */
[----:B------:R-:W-:-:S03]  /*09d0*/  @P1 LOP3.LUT R3, R3, R26, RZ, 0x3c, !PT ;  /* 0x0000001a03031212 */ /* 0x000fc600078e3cff */
[----:B------:R-:W4:Y:S01]  /*09e0*/  @P3 LDG.E R16, desc[UR6][R14.64+0xe4] ;  /* 0x0000e4060e103981 */ /* 0x000f22000c1e1900 */
[----:B------:R-:W-:-:S03]  /*09f0*/  @P1 LOP3.LUT R6, R6, R23, RZ, 0x3c, !PT ;  /* 0x0000001706061212 */ /* 0x000fc600078e3cff */
[----:B------:R-:W4:Y:S01]  /*0a00*/  @P3 LDG.E R26, desc[UR6][R14.64+0xdc] ;  /* 0x0000dc060e1a3981 */ /* 0x000f22000c1e1900 */
[----:B------:R-:W-:-:S03]  /*0a10*/  @P1 LOP3.LUT R4, R4, R17, RZ, 0x3c, !PT ;  /* 0x0000001104041212 */ /* 0x000fc600078e3cff */
        /* <DEDUP_REMOVED lines=43> */
[----:B------:R-:W-:-:S04]  /*0cd0*/  UIADD3 UR4, UPT, UPT, UR4, 0x10, URZ ;  /* 0x0000001004047890 */ /* 0x000fc8000fffe0ff */
[----:B------:R-:W-:Y:S01]  /*0ce0*/  UISETP.NE.AND UP0, UPT, UR4, 0x20, UPT ;  /* 0x000000200400788c */ /* 0x000fe2000bf05270 */
[----:B--2---:R-:W-:Y:S02]  /*0cf0*/  @P5 LOP3.LUT R5, R5, R18, RZ, 0x3c, !PT ;  /* 0x0000001205055212 */ /* 0x004fe400078e3cff */
[----:B---3--:R-:W-:Y:S02]  /*0d00*/  @P6 LOP3.LUT R6, R6, R19, RZ, 0x3c, !PT ;  /* 0x0000001306066212 */ /* 0x008fe400078e3cff */
[----:B----4-:R-:W-:Y:S02]  /*0d10*/  @P6 LOP3.LUT R3, R3, R20, RZ, 0x3c, !PT ;  /* 0x0000001403036212 */ /* 0x010fe400078e3cff */
[----:B------:R-:W-:Y:S02]  /*0d20*/  @P6 LOP3.LUT R4, R4, R21, RZ, 0x3c, !PT ;  /* 0x0000001504046212 */ /* 0x000fe400078e3cff */
[----:B------:R-:W-:Y:S02]  /*0d30*/  @P6 LOP3.LUT R7, R7, R22, RZ, 0x3c, !PT ;  /* 0x0000001607076212 */ /* 0x000fe400078e3cff */
[----:B------:R-:W-:-:S02]  /*0d40*/  @P6 LOP3.LUT R5, R5, R16, RZ, 0x3c, !PT ;  /* 0x0000001005056212 */ /* 0x000fc400078e3cff */
[----:B------:R-:W-:Y:S02]  /*0d50*/  @P0 LOP3.LUT R3, R3, R24, RZ, 0x3c, !PT ;  /* 0x0000001803030212 */ /* 0x000fe400078e3cff */
[----:B------:R-:W-:Y:S02]  /*0d60*/  @P0 LOP3.LUT R5, R5, R28, RZ, 0x3c, !PT ;  /* 0x0000001c05050212 */ /* 0x000fe400078e3cff */
[----:B------:R-:W-:Y:S02]  /*0d70*/  @P0 LOP3.LUT R7, R7, R26, RZ, 0x3c, !PT ;  /* 0x0000001a07070212 */ /* 0x000fe400078e3cff */
[----:B------:R-:W-:Y:S02]  /*0d80*/  @P0 LOP3.LUT R4, R4, R23, RZ, 0x3c, !PT ;  /* 0x0000001704040212 */ /* 0x000fe400078e3cff */
[----:B------:R-:W-:Y:S01]  /*0d90*/  @P0 LOP3.LUT R6, R6, R17, RZ, 0x3c, !PT ;  /* 0x0000001106060212 */ /* 0x000fe200078e3cff */
[----:B------:R-:W-:Y:S06]  /*0da0*/  BRA.U UP0, `(.L_x_130) ;  /* 0xfffffff500487547 */ /* 0x000fec000b83ffff */
[----:B------:R-:W-:-:S05]  /*0db0*/  VIADD R0, R0, 0x1 ;  /* 0x0000000100007836 */ /* 0x000fca0000000000 */
[----:B------:R-:W-:-:S13]  /*0dc0*/  ISETP.NE.AND P0, PT, R0, 0x5, PT ;  /* 0x000000050000780c */ /* 0x000fda0003f05270 */
[----:B------:R-:W-:Y:S05]  /*0dd0*/  @P0 BRA `(.L_x_131) ;  /* 0xfffffff400300947 */ /* 0x000fea000383ffff */
[----:B------:R-:W-:Y:S01]  /*0de0*/  LOP3.LUT R0, R2, 0x3, RZ, 0xc0, !PT ;  /* 0x0000000302007812 */ /* 0x000fe200078ec0ff */
[----:B------:R0:W-:Y:S03]  /*0df0*/  STL.64 [R1+0x8], R6 ;  /* 0x0000080601007387 */ /* 0x0001e60000100a00 */
[----:B------:R-:W-:Y:S01]  /*0e00*/  ISETP.NE.U32.AND P0, PT, R0, 0x1, PT ;  /* 0x000000010000780c */ /* 0x000fe20003f05070 */
[----:B------:R0:W-:Y:S03]  /*0e10*/  STL.64 [R1+0x10], R4 ;  /* 0x0000100401007387 */ /* 0x0001e60000100a00 */
[----:B------:R-:W-:Y:S01]  /*0e20*/  ISETP.NE.AND.EX P0, PT, RZ, RZ, PT, P0 ;  /* 0x000000ffff00720c */ /* 0x000fe20003f05300 */
[----:B------:R0:W-:-:S12]  /*0e30*/  STL [R1+0x4], R3 ;  /* 0x0000040301007387 */ /* 0x0001d80000100800 */
[----:B0-----:R-:W-:Y:S05]  /*0e40*/  @!P0 BRA `(.L_x_129) ;  /* 0x0000001400f88947 */ /* 0x001fea0003800000 */
[----:B------:R-:W-:Y:S01]  /*0e50*/  UMOV UR4, URZ ;  /* 0x000000ff00047c82 */ /* 0x000fe20008000000 */
[----:B------:R-:W-:Y:S01]  /*0e60*/  IMAD.MOV.U32 R0, RZ, RZ, RZ ;  /* 0x000000ffff007224 */ /* 0x000fe200078e00ff */
[----:B------:R-:W-:Y:S01]  /*0e70*/  CS2R R6, SRZ ;  /* 0x0000000000067805 */ /* 0x000fe2000001ff00 */
[----:B------:R-:W-:Y:S02]  /*0e80*/  IMAD.MOV.U32 R4, RZ, RZ, RZ ;  /* 0x000000ffff047224 */ /* 0x000fe400078e00ff */
[----:B------:R-:W-:Y:S02]  /*0e90*/  IMAD.MOV.U32 R3, RZ, RZ, RZ ;  /* 0x000000ffff037224 */ /* 0x000fe400078e00ff */
[----:B------:R-:W-:-:S07]  /*0ea0*/  IMAD.U32 R5, RZ, RZ, UR4 ;  /* 0x00000004ff057e24 */ /* 0x000fce000f8e00ff */
.L_x_133:
[----:B------:R-:W-:-:S06]  /*0eb0*/  IMAD R12, R0, 0x4, R1 ;  /* 0x00000004000c7824 */ /* 0x000fcc00078e0201 */
[----:B------:R-:W5:Y:S01]  /*0ec0*/  LDL R12, [R12+0x4] ;  /* 0x000004000c0c7983 */ /* 0x000f620000100800 */
[----:B------:R-:W-:-:S05]  /*0ed0*/  UMOV UR4, URZ ;  /* 0x000000ff00047c82 */ /* 0x000fca0008000000 */
.L_x_132:
        /* <DEDUP_REMOVED lines=180> */
[----:B------:R0:W-:Y:S03]  /*1a20*/  STL [R1+0x4], R3 ;  /* 0x0000040301007387 */ /* 0x0001e60000100800 */
[----:B------:R-:W-:Y:S01]  /*1a30*/  ISETP.NE.AND.EX P0, PT, RZ, RZ, PT, P0 ;  /* 0x000000ffff00720c */ /* 0x000fe20003f05300 */
[----:B------:R0:W-:-:S12]  /*1a40*/  STL.64 [R1+0x10], R4 ;  /* 0x0000100401007387 */ /* 0x0001d80000100a00 */
[----:B0-----:R-:W-:Y:S05]  /*1a50*/  @P0 BRA `(.L_x_129) ;  /* 0x0000000800f40947 */ /* 0x001fea0003800000 */
[----:B------:R-:W-:Y:S01]  /*1a60*/  UMOV UR4, URZ ;  /* 0x000000ff00047c82 */ /* 0x000fe20008000000 */
[----:B------:R-:W-:Y:S01]  /*1a70*/  IMAD.MOV.U32 R0, RZ, RZ, RZ ;  /* 0x000000ffff007224 */ /* 0x000fe200078e00ff */
[----:B------:R-:W-:Y:S01]  /*1a80*/  CS2R R6, SRZ ;  /* 0x0000000000067805 */ /* 0x000fe2000001ff00 */
[----:B------:R-:W-:Y:S02]  /*1a90*/  IMAD.MOV.U32 R4, RZ, RZ, RZ ;  /* 0x000000ffff047224 */ /* 0x000fe400078e00ff */
[----:B------:R-:W-:Y:S02]  /*1aa0*/  IMAD.MOV.U32 R3, RZ, RZ, RZ ;  /* 0x000000ffff037224 */ /* 0x000fe400078e00ff */
[----:B------:R-:W-:-:S07]  /*1ab0*/  IMAD.U32 R5, RZ, RZ, UR4 ;  /* 0x00000004ff057e24 */ /* 0x000fce000f8e00ff */
.L_x_135:
[----:B------:R-:W-:-:S06]  /*1ac0*/  IMAD R12, R0, 0x4, R1 ;  /* 0x00000004000c7824 */ /* 0x000fcc00078e0201 */
[----:B------:R-:W5:Y:S01]  /*1ad0*/  LDL R12, [R12+0x4] ;  /* 0x000004000c0c7983 */ /* 0x000f620000100800 */
[----:B------:R-:W-:-:S05]  /*1ae0*/  UMOV UR4, URZ ;  /* 0x000000ff00047c82 */ /* 0x000fca0008000000 */
.L_x_134:
        /* <DEDUP_REMOVED lines=177> */
[----:B------:R0:W-:Y:S04]  /*2600*/  STL.64 [R1+0x8], R6 ;  /* 0x0000080601007387 */ /* 0x0001e80000100a00 */
[----:B------:R0:W-:Y:S04]  /*2610*/  STL [R1+0x4], R3 ;  /* 0x0000040301007387 */ /* 0x0001e80000100800 */
[----:B------:R0:W-:Y:S02]  /*2620*/  STL.64 [R1+0x10], R4 ;  /* 0x0000100401007387 */ /* 0x0001e40000100a00 */
.L_x_129:
[----:B------:R-:W-:Y:S05]  /*2630*/  BSYNC.RECONVERGENT B1 ;  /* 0x0000000000017941 */ /* 0x000fea0003800200 */
.L_x_128:
[C---:B------:R-:W-:Y:S01]  /*2640*/  ISETP.GT.U32.AND P0, PT, R2.reuse, 0x3, PT ;  /* 0x000000030200780c */ /* 0x040fe20003f04070 */
[----:B------:R-:W-:Y:S01]  /*2650*/  VIADD R11, R11, 0x1 ;  /* 0x000000010b0b7836 */ /* 0x000fe20000000000 */
[--C-:B------:R-:W-:Y:S02]  /*2660*/  SHF.R.U64 R2, R2, 0x2, R13.reuse ;  /* 0x0000000202027819 */ /* 0x100fe4000000120d */
[----:B------:R-:W-:Y:S02]  /*2670*/  ISETP.GT.U32.AND.EX P0, PT, R13, RZ, PT, P0 ;  /* 0x000000ff0d00720c */ /* 0x000fe40003f04100 */
[----:B------:R-:W-:-:S11]  /*2680*/  SHF.R.U32.HI R13, RZ, 0x2, R13 ;  /* 0x00000002ff0d7819 */ /* 0x000fd6000001160d */
[----:B------:R-:W-:Y:S05]  /*2690*/  @P0 BRA `(.L_x_136) ;  /* 0xffffffd800d40947 */ /* 0x000fea000383ffff */
.L_x_127:
[----:B------:R-:W-:Y:S05]  /*26a0*/  BSYNC.RECONVERGENT B0 ;  /* 0x0000000000007941 */ /* 0x000fea0003800200 */
.L_x_126:
[----:B0-----:R-:W0:Y:S01]  /*26b0*/  LDC.64 R6, c[0x0][0x390] ;  /* 0x0000e400ff067b82 */ /* 0x001e220000000a00 */
[----:B------:R-:W-:Y:S01]  /*26c0*/  SHF.R.U32.HI R0, RZ, 0x2, R3 ;  /* 0x00000002ff007819 */ /* 0x000fe20000011603 */
[----:B------:R-:W1:Y:S03]  /*26d0*/  LDCU.64 UR4, c[0x0][0x380] ;  /* 0x00007000ff0477ac */ /* 0x000e660008000a00 */
[----:B------:R-:W-:Y:S01]  /*26e0*/  LOP3.LUT R0, R0, R3, RZ, 0x3c, !PT ;  /* 0x0000000300007212 */ /* 0x000fe200078e3cff */
[----:B------:R-:W-:-:S04]  /*26f0*/  IMAD.SHL.U32 R3, R5, 0x10, RZ ;  /* 0x0000001005037824 */ /* 0x000fc800078e00ff */
[----:B------:R-:W-:-:S05]  /*2700*/  IMAD.SHL.U32 R2, R0, 0x2, RZ ;  /* 0x0000000200027824 */ /* 0x000fca00078e00ff */
[----:B------:R-:W-:Y:S01]  /*2710*/  LOP3.LUT R2, R0, R2, R3, 0x96, !PT ;  /* 0x0000000200027212 */ /* 0x000fe200078e9603 */
[----:B------:R-:W-:-:S03]  /*2720*/  IMAD.MOV.U32 R3, RZ, RZ, 0x2f800000 ;  /* 0x2f800000ff037424 */ /* 0x000fc600078e00ff */
[----:B------:R-:W-:Y:S01]  /*2730*/  LOP3.LUT R2, R2, R5, RZ, 0x3c, !PT ;  /* 0x0000000502027212 */ /* 0x000fe200078e3cff */
[----:B------:R-:W-:Y:S01]  /*2740*/  IMAD.MOV.U32 R5, RZ, RZ, 0x40000000 ;  /* 0x40000000ff057424 */ /* 0x000fe200078e00ff */
[----:B0-----:R-:W-:Y:S02]  /*2750*/  LOP3.LUT R6, R6, 0xaad26b49, RZ, 0x3c, !PT ;  /* 0xaad26b4906067812 */ /* 0x001fe400078e3cff */
[----:B------:R-:W-:-:S03]  /*2760*/  LOP3.LUT R7, R7, 0xf7dcefdd, RZ, 0x3c, !PT ;  /* 0xf7dcefdd07077812 */ /* 0x000fc600078e3cff */
[----:B------:R-:W-:Y:S02]  /*2770*/  IMAD R6, R6, 0x4182bed5, RZ ;  /* 0x4182bed506067824 */ /* 0x000fe400078e02ff */
[----:B------:R-:W-:-:S05]  /*2780*/  IMAD R7, R7, -0x658354e5, RZ ;  /* 0x9a7cab1b07077824 */ /* 0x000fca00078e02ff */
[----:B------:R-:W-:-:S04]  /*2790*/  IADD3 R7, PT, PT, R6, 0x64f0c9, R7 ;  /* 0x0064f0c906077810 */ /* 0x000fc80007ffe007 */
[----:B------:R-:W-:Y:S02]  /*27a0*/  IADD3 R2, PT, PT, R7, 0x587c5, R2 ;  /* 0x000587c507027810 */ /* 0x000fe40007ffe002 */
[----:B------:R-:W-:Y:S02]  /*27b0*/  SHF.R.S32.HI R7, RZ, 0x1f, R10 ;  /* 0x0000001fff077819 */ /* 0x000fe4000001140a */
[----:B------:R-:W-:Y:S02]  /*27c0*/  I2FP.F32.U32 R0, R2 ;  /* 0x0000000200007245 */ /* 0x000fe40000201000 */
[----:B-1----:R-:W-:-:S03]  /*27d0*/  LEA R2, P0, R10, UR4, 0x2 ;  /* 0x000000040a027c11 */ /* 0x002fc6000f8010ff */
[----:B------:R-:W-:Y:S01]  /*27e0*/  FFMA R0, R0, R3, 1.1641532182693481445e-10 ;  /* 0x2f00000000007423 */ /* 0x000fe20000000003 */
[----:B------:R-:W-:-:S03]  /*27f0*/  LEA.HI.X R3, R10, UR5, R7, 0x2, P0 ;  /* 0x000000050a037c11 */ /* 0x000fc600080f1407 */
[----:B------:R-:W-:-:S05]  /*2800*/  FFMA R5, R0, R5, -1 ;  /* 0xbf80000000057423 */ /* 0x000fca0000000005 */
[----:B------:R-:W-:Y:S01]  /*2810*/  STG.E desc[UR6][R2.64], R5 ;  /* 0x0000000502007986 */ /* 0x000fe2000c101906 */
[----:B------:R-:W-:Y:S05]  /*2820*/  EXIT ;  /* 0x000000000000794d */ /* 0x000fea0003800000 */
.L_x_137:
        /* <DEDUP_REMOVED lines=13> */
.L_x_152:


//--------------------- .nv.global.init           --------------------------
	.section	.nv.global.init,"aw",@progbits
	.align	4
.nv.global.init:
	.type		mrg32k3aM1SubSeq,@object
	.size		mrg32k3aM1SubSeq,(mrg32k3aM2SubSeq - mrg32k3aM1SubSeq)
mrg32k3aM1SubSeq:
        /*0000*/ 	.byte	0x0b, 0xcc, 0xee, 0x04, 0x73, 0x29, 0x8b, 0x6f, 0xf6, 0x53, 0x03, 0xf6, 0x23, 0xf6, 0xea, 0xda
        /* <DEDUP_REMOVED lines=125> */
	.type		mrg32k3aM2SubSeq,@object
	.size		mrg32k3aM2SubSeq,(mrg32k3aM1 - mrg32k3aM2SubSeq)
mrg32k3aM2SubSeq:
        /* <DEDUP_REMOVED lines=126> */
	.type		mrg32k3aM1,@object
	.size		mrg32k3aM1,(mrg32k3aM1Seq - mrg32k3aM1)
mrg32k3aM1:
        /* <DEDUP_REMOVED lines=144> */
	.type		mrg32k3aM1Seq,@object
	.size		mrg32k3aM1Seq,(mrg32k3aM2 - mrg32k3aM1Seq)
mrg32k3aM1Seq:
        /* <DEDUP_REMOVED lines=144> */
	.type		mrg32k3aM2,@object
	.size		mrg32k3aM2,(mrg32k3aM2Seq - mrg32k3aM2)
mrg32k3aM2:
        /* <DEDUP_REMOVED lines=144> */
	.type		mrg32k3aM2Seq,@object
	.size		mrg32k3aM2Seq,(precalc_xorwow_matrix - mrg32k3aM2Seq)
mrg32k3aM2Seq:
        /* <DEDUP_REMOVED lines=144> */
	.type		precalc_xorwow_matrix,@object
	.size		precalc_xorwow_matrix,(precalc_xorwow_offset_matrix - precalc_xorwow_matrix)
precalc_xorwow_matrix:
        /* <DEDUP_REMOVED lines=6400> */
	.type		precalc_xorwow_offset_matrix,@object
	.size		precalc_xorwow_offset_matrix,(.L_1 - precalc_xorwow_offset_matrix)
precalc_xorwow_offset_matrix:
        /* <DEDUP_REMOVED lines=6400> */
.L_1:


//--------------------- .nv.shared.reserved.0     --------------------------
	.section	.nv.shared.reserved.0,"aw",@nobits
	.weak		__nv_reservedSMEM_offset_0_alias
	.size		__nv_reservedSMEM_offset_0_alias, 0, 64
	.other		__nv_reservedSMEM_offset_0_alias,@"STO_CUDA_RESERVED_SHARED STV_DEFAULT"
__nv_reservedSMEM_offset_0_alias:
	.zero		0
	.zero		64


//--------------------- .nv.shared._Z17ComputeSquaredSumPKfPfi --------------------------
	.section	.nv.shared._Z17ComputeSquaredSumPKfPfi,"aw",@nobits
	.sectionflags	@""
	.align	4
.nv.shared._Z17ComputeSquaredSumPKfPfi:
	.zero		2048


//--------------------- .nv.constant0._Z25__CU_CrossEntropyGradientPfPKfS1_ii --------------------------
	.section	.nv.constant0._Z25__CU_CrossEntropyGradientPfPKfS1_ii,"a",@progbits
	.sectionflags	@""
	.align	4
.nv.constant0._Z25__CU_CrossEntropyGradientPfPKfS1_ii:
	.zero		928


//--------------------- .nv.constant0._Z14softmax_kernelPfii --------------------------
	.section	.nv.constant0._Z14softmax_kernelPfii,"a",@progbits
	.sectionflags	@""
	.align	4
.nv.constant0._Z14softmax_kernelPfii:
	.zero		912


//--------------------- .nv.constant0._Z24__CU_ComputeBiasGradientPfPKfii --------------------------
	.section	.nv.constant0._Z24__CU_ComputeBiasGradientPfPKfii,"a",@progbits
	.sectionflags	@""
	.align	4
.nv.constant0._Z24__CU_ComputeBiasGradientPfPKfii:
	.zero		920


//--------------------- .nv.constant0._Z22CU_MatmulAddBiasKernelPfPKfS1_S1_iii --------------------------
	.section	.nv.constant0._Z22CU_MatmulAddBiasKernelPfPKfS1_S1_iii,"a",@progbits
	.sectionflags	@""
	.align	4
.nv.constant0._Z22CU_MatmulAddBiasKernelPfPKfS1_S1_iii:
	.zero		940


//--------------------- .nv.constant0._Z17__CU_Compute_dEdzPfPKfS1_ib --------------------------
	.section	.nv.constant0._Z17__CU_Compute_dEdzPfPKfS1_ib,"a",@progbits
	.sectionflags	@""
	.align	4
.nv.constant0._Z17__CU_Compute_dEdzPfPKfS1_ib:
	.zero		925


//--------------------- .nv.constant0._Z13ScaleGradientPfif --------------------------
	.section	.nv.constant0._Z13ScaleGradientPfif,"a",@progbits
	.sectionflags	@""
	.align	4
.nv.constant0._Z13ScaleGradientPfif:
	.zero		912


//--------------------- .nv.constant0._Z17ComputeSquaredSumPKfPfi --------------------------
	.section	.nv.constant0._Z17ComputeSquaredSumPKfPfi,"a",@progbits
	.sectionflags	@""
	.align	4
.nv.constant0._Z17ComputeSquaredSumPKfPfi:
	.zero		916


//--------------------- .nv.constant0._Z20__CU_UpdateParameterPfPKffi --------------------------
	.section	.nv.constant0._Z20__CU_UpdateParameterPfPKffi,"a",@progbits
	.sectionflags	@""
	.align	4
.nv.constant0._Z20__CU_UpdateParameterPfPKffi:
	.zero		920


//--------------------- .nv.constant0._Z11__CU_VecAddPfS_S_ii --------------------------
	.section	.nv.constant0._Z11__CU_VecAddPfS_S_ii,"a",@progbits
	.sectionflags	@""
	.align	4
.nv.constant0._Z11__CU_VecAddPfS_S_ii:
	.zero		928


//--------------------- .nv.constant0._Z14__CU_TransposePfPKfii --------------------------
	.section	.nv.constant0._Z14__CU_TransposePfPKfii,"a",@progbits
	.sectionflags	@""
	.align	4
.nv.constant0._Z14__CU_TransposePfPKfii:
	.zero		920


//--------------------- .nv.constant0._Z16__CU_MatmulBatchPfS_S_iii --------------------------
	.section	.nv.constant0._Z16__CU_MatmulBatchPfS_S_iii,"a",@progbits
	.sectionflags	@""
	.align	4
.nv.constant0._Z16__CU_MatmulBatchPfS_S_iii:
	.zero		932


//--------------------- .nv.constant0._Z18CU_relu_derivativePfS_i --------------------------
	.section	.nv.constant0._Z18CU_relu_derivativePfS_i,"a",@progbits
	.sectionflags	@""
	.align	4
.nv.constant0._Z18CU_relu_derivativePfS_i:
	.zero		916


//--------------------- .nv.constant0._Z14CU_init_randomPfiy --------------------------
	.section	.nv.constant0._Z14CU_init_randomPfiy,"a",@progbits
	.sectionflags	@""
	.align	4
.nv.constant0._Z14CU_init_randomPfiy:
	.zero		920


//--------------------- SYMBOLS --------------------------

	.type		.nv.reservedSmem.offset0,@object
	.size		.nv.reservedSmem.offset0,0x4
	.type		.nv.reservedSmem.cap,@object
	.size		.nv.reservedSmem.cap,0x4
